	.target	sm_90a

	.elftype	@"ET_EXEC"


//--------------------- .note.nv.tkinfo           --------------------------
	.section	.note.nv.tkinfo,"",@"SHT_NOTE"
	.sectionflags	@"SHF_NOTE_NV_TKINFO"
	.tkinfo
        /*0018*/ 	.word	0x00000002
        /*0030*/ 	.string	""
        /*0030*/ 	.string	"ptxas"
        /*0030*/ 	.string	"Cuda compilation tools, release 13.0, V13.0.88"
        /*0030*/ 	.string	"Build cuda_13.0.r13.0/compiler.36424714_0"
        /*0030*/ 	.string	"-arch sm_90a -m 64 "



//--------------------- .note.nv.cuinfo           --------------------------
	.section	.note.nv.cuinfo,"",@"SHT_NOTE"
	.sectionflags	@"SHF_NOTE_NV_CUINFO"
        /*0018*/ 	.short	0x0002
        /*001a*/ 	.short	0x005a
        /*001c*/ 	.short	0x0082
	.zero		2


//--------------------- .nv.info                  --------------------------
	.section	.nv.info,"",@"SHT_CUDA_INFO"
	.align	4


	//----- nvinfo : EIATTR_REGCOUNT
	.align		4
        /*0000*/ 	.byte	0x04, 0x2f
        /*0002*/ 	.short	(.L_15 - .L_14)
	.align		4
.L_14:
        /*0004*/ 	.word	index@(_ZN7cutlass13device_kernelINS_4gemm6kernel13GemmUniversalIN4cute5tupleIJiiiiEEENS1_10collective13CollectiveMmaINS1_34MainloopSm90TmaGmmaWarpSpecializedILi5ENS5_IJNS4_1CILi2EEESB_NSA_ILi1EEEEEENS1_35KernelTmaWarpSpecializedCooperativeEEENS5_IJNSA_ILi256EEENSA_ILi64EEESH_EEENS_10tfloat32_tENS5_IJlSC_lEEESJ_SK_NS4_8TiledMMAINS4_8MMA_AtomIJNS4_4SM904GMMA29MMA_64x64x8_F32TF32TF32_SS_TNILNSO_7ScaleInE1ELSQ_1EEEEEENS4_6LayoutINS5_IJSB_SC_SC_EEENS5_IJSC_NSA_ILi0EEESV_EEEEENS5_IJNS4_10UnderscoreESY_SY_EEEEENS4_23SM90_TMA_LOAD_MULTICASTENS4_14ComposedLayoutINS4_7SwizzleILi3ELi4ELi3EEENS4_18smem_ptr_flag_bitsILi32EEENST_INS5_IJNSA_ILi8EEENSA_ILi32EEEEEENS5_IJS18_SC_EEEEEEEvNS4_8identityES11_S1C_vS1D_EENS_8epilogue10collective6detail29Sm90TmaWarpSpecializedAdapterINS1G_15DefaultEpilogueISJ_SK_SK_NS1F_6thread17LinearCombinationISJ_Li1EffLNS1K_9ScaleType4KindE0ELNS_15FloatRoundStyleE2ESJ_EENS1_15EpilogueDefaultEEEEEvvEEEEvNT_6ParamsE)
        /*0008*/ 	.word	0x000000a8


	//----- nvinfo : EIATTR_FRAME_SIZE
	.align		4
.L_15:
        /*000c*/ 	.byte	0x04, 0x11
        /*000e*/ 	.short	(.L_17 - .L_16)
	.align		4
.L_16:
        /*0010*/ 	.word	index@(_ZN7cutlass13device_kernelINS_4gemm6kernel13GemmUniversalIN4cute5tupleIJiiiiEEENS1_10collective13CollectiveMmaINS1_34MainloopSm90TmaGmmaWarpSpecializedILi5ENS5_IJNS4_1CILi2EEESB_NSA_ILi1EEEEEENS1_35KernelTmaWarpSpecializedCooperativeEEENS5_IJNSA_ILi256EEENSA_ILi64EEESH_EEENS_10tfloat32_tENS5_IJlSC_lEEESJ_SK_NS4_8TiledMMAINS4_8MMA_AtomIJNS4_4SM904GMMA29MMA_64x64x8_F32TF32TF32_SS_TNILNSO_7ScaleInE1ELSQ_1EEEEEENS4_6LayoutINS5_IJSB_SC_SC_EEENS5_IJSC_NSA_ILi0EEESV_EEEEENS5_IJNS4_10UnderscoreESY_SY_EEEEENS4_23SM90_TMA_LOAD_MULTICASTENS4_14ComposedLayoutINS4_7SwizzleILi3ELi4ELi3EEENS4_18smem_ptr_flag_bitsILi32EEENST_INS5_IJNSA_ILi8EEENSA_ILi32EEEEEENS5_IJS18_SC_EEEEEEEvNS4_8identityES11_S1C_vS1D_EENS_8epilogue10collective6detail29Sm90TmaWarpSpecializedAdapterINS1G_15DefaultEpilogueISJ_SK_SK_NS1F_6thread17LinearCombinationISJ_Li1EffLNS1K_9ScaleType4KindE0ELNS_15FloatRoundStyleE2ESJ_EENS1_15EpilogueDefaultEEEEEvvEEEEvNT_6ParamsE)
        /*0014*/ 	.word	0x00000000


	//----- nvinfo : EIATTR_MIN_STACK_SIZE
	.align		4
.L_17:
        /*0018*/ 	.byte	0x04, 0x12
        /*001a*/ 	.short	(.L_19 - .L_18)
	.align		4
.L_18:
        /*001c*/ 	.word	index@(_ZN7cutlass13device_kernelINS_4gemm6kernel13GemmUniversalIN4cute5tupleIJiiiiEEENS1_10collective13CollectiveMmaINS1_34MainloopSm90TmaGmmaWarpSpecializedILi5ENS5_IJNS4_1CILi2EEESB_NSA_ILi1EEEEEENS1_35KernelTmaWarpSpecializedCooperativeEEENS5_IJNSA_ILi256EEENSA_ILi64EEESH_EEENS_10tfloat32_tENS5_IJlSC_lEEESJ_SK_NS4_8TiledMMAINS4_8MMA_AtomIJNS4_4SM904GMMA29MMA_64x64x8_F32TF32TF32_SS_TNILNSO_7ScaleInE1ELSQ_1EEEEEENS4_6LayoutINS5_IJSB_SC_SC_EEENS5_IJSC_NSA_ILi0EEESV_EEEEENS5_IJNS4_10UnderscoreESY_SY_EEEEENS4_23SM90_TMA_LOAD_MULTICASTENS4_14ComposedLayoutINS4_7SwizzleILi3ELi4ELi3EEENS4_18smem_ptr_flag_bitsILi32EEENST_INS5_IJNSA_ILi8EEENSA_ILi32EEEEEENS5_IJS18_SC_EEEEEEEvNS4_8identityES11_S1C_vS1D_EENS_8epilogue10collective6detail29Sm90TmaWarpSpecializedAdapterINS1G_15DefaultEpilogueISJ_SK_SK_NS1F_6thread17LinearCombinationISJ_Li1EffLNS1K_9ScaleType4KindE0ELNS_15FloatRoundStyleE2ESJ_EENS1_15EpilogueDefaultEEEEEvvEEEEvNT_6ParamsE)
        /*0020*/ 	.word	0x00000000
.L_19:


//--------------------- .nv.compat                --------------------------
	.section	.nv.compat,"",@"SHT_CUDA_COMPAT_INFO"
	.align	4
        /*0000*/ 	.byte	0x02, 0x09, 0x01, 0x00, 0x02, 0x02, 0x04, 0x00, 0x02, 0x05, 0x05, 0x00, 0x03, 0x07, 0x01, 0x01
        /*0010*/ 	.byte	0x02, 0x03, 0x01, 0x00, 0x02, 0x06, 0x01, 0x00, 0x04, 0x0b, 0x08, 0x00, 0x00, 0x00, 0x00, 0x00
        /*0020*/ 	.byte	0x00, 0x00, 0x00, 0x00


//--------------------- .nv.info._ZN7cutlass13device_kernelINS_4gemm6kernel13GemmUniversalIN4cute5tupleIJiiiiEEENS1_10collective13CollectiveMmaINS1_34MainloopSm90TmaGmmaWarpSpecializedILi5ENS5_IJNS4_1CILi2EEESB_NSA_ILi1EEEEEENS1_35KernelTmaWarpSpecializedCooperativeEEENS5_IJNSA_ILi256EEENSA_ILi64EEESH_EEENS_10tfloat32_tENS5_IJlSC_lEEESJ_SK_NS4_8TiledMMAINS4_8MMA_AtomIJNS4_4SM904GMMA29MMA_64x64x8_F32TF32TF32_SS_TNILNSO_7ScaleInE1ELSQ_1EEEEEENS4_6LayoutINS5_IJSB_SC_SC_EEENS5_IJSC_NSA_ILi0EEESV_EEEEENS5_IJNS4_10UnderscoreESY_SY_EEEEENS4_23SM90_TMA_LOAD_MULTICASTENS4_14ComposedLayoutINS4_7SwizzleILi3ELi4ELi3EEENS4_18smem_ptr_flag_bitsILi32EEENST_INS5_IJNSA_ILi8EEENSA_ILi32EEEEEENS5_IJS18_SC_EEEEEEEvNS4_8identityES11_S1C_vS1D_EENS_8epilogue10collective6detail29Sm90TmaWarpSpecializedAdapterINS1G_15DefaultEpilogueISJ_SK_SK_NS1F_6thread17LinearCombinationISJ_Li1EffLNS1K_9ScaleType4KindE0ELNS_15FloatRoundStyleE2ESJ_EENS1_15EpilogueDefaultEEEEEvvEEEEvNT_6ParamsE --------------------------
	.section	.nv.info._ZN7cutlass13device_kernelINS_4gemm6kernel13GemmUniversalIN4cute5tupleIJiiiiEEENS1_10collective13CollectiveMmaINS1_34MainloopSm90TmaGmmaWarpSpecializedILi5ENS5_IJNS4_1CILi2EEESB_NSA_ILi1EEEEEENS1_35KernelTmaWarpSpecializedCooperativeEEENS5_IJNSA_ILi256EEENSA_ILi64EEESH_EEENS_10tfloat32_tENS5_IJlSC_lEEESJ_SK_NS4_8TiledMMAINS4_8MMA_AtomIJNS4_4SM904GMMA29MMA_64x64x8_F32TF32TF32_SS_TNILNSO_7ScaleInE1ELSQ_1EEEEEENS4_6LayoutINS5_IJSB_SC_SC_EEENS5_IJSC_NSA_ILi0EEESV_EEEEENS5_IJNS4_10UnderscoreESY_SY_EEEEENS4_23SM90_TMA_LOAD_MULTICASTENS4_14ComposedLayoutINS4_7SwizzleILi3ELi4ELi3EEENS4_18smem_ptr_flag_bitsILi32EEENST_INS5_IJNSA_ILi8EEENSA_ILi32EEEEEENS5_IJS18_SC_EEEEEEEvNS4_8identityES11_S1C_vS1D_EENS_8epilogue10collective6detail29Sm90TmaWarpSpecializedAdapterINS1G_15DefaultEpilogueISJ_SK_SK_NS1F_6thread17LinearCombinationISJ_Li1EffLNS1K_9ScaleType4KindE0ELNS_15FloatRoundStyleE2ESJ_EENS1_15EpilogueDefaultEEEEEvvEEEEvNT_6ParamsE,"",@"SHT_CUDA_INFO"
	.sectionflags	@""
	.align	4


	//----- nvinfo : EIATTR_CUDA_API_VERSION
	.align		4
        /*0000*/ 	.byte	0x04, 0x37
        /*0002*/ 	.short	(.L_21 - .L_20)
.L_20:
        /*0004*/ 	.word	0x00000082


	//----- nvinfo : EIATTR_KPARAM_INFO
	.align		4
.L_21:
        /*0008*/ 	.byte	0x04, 0x17
        /*000a*/ 	.short	(.L_23 - .L_22)
.L_22:
        /*000c*/ 	.word	0x00000000
        /*0010*/ 	.short	0x0000
        /*0012*/ 	.short	0x0070
        /*0014*/ 	.byte	0x00, 0xf0, 0x01, 0x10


	//----- nvinfo : EIATTR_SPARSE_MMA_MASK
	.align		4
.L_23:
        /*0018*/ 	.byte	0x03, 0x50
        /*001a*/ 	.short	0x0000


	//----- nvinfo : EIATTR_MAXREG_COUNT
	.align		4
        /*001c*/ 	.byte	0x03, 0x1b
        /*001e*/ 	.short	0x00a8


	//----- nvinfo : EIATTR_NUM_BARRIERS
	.align		4
        /*0020*/ 	.byte	0x02, 0x4c
        /*0022*/ 	.byte	0x01
	.zero		1


	//----- nvinfo : EIATTR_EXTERNS
	.align		4
        /*0024*/ 	.byte	0x04, 0x0f
        /*0026*/ 	.short	(.L_25 - .L_24)


	//   ....[0]....
	.align		4
.L_24:
        /*0028*/ 	.word	index@(__assertfail)


	//----- nvinfo : EIATTR_MERCURY_ISA_VERSION
	.align		4
.L_25:
        /*002c*/ 	.byte	0x03, 0x5f
        /*002e*/ 	.short	0x0101


	//----- nvinfo : EIATTR_INT_WARP_WIDE_INSTR_OFFSETS
	.align		4
        /*0030*/ 	.byte	0x04, 0x31
        /*0032*/ 	.short	(.L_27 - .L_26)


	//   ....[0]....
.L_26:
        /*0034*/ 	.word	0x000004b0


	//   ....[1]....
        /*0038*/ 	.word	0x000004e0


	//   ....[2]....
        /*003c*/ 	.word	0x000006a0


	//   ....[3]....
        /*0040*/ 	.word	0x000028f0


	//----- nvinfo : EIATTR_COOP_GROUP_MASK_REGIDS
	.align		4
.L_27:
        /*0044*/ 	.byte	0x04, 0x29
        /*0046*/ 	.short	(.L_29 - .L_28)


	//   ....[0]....
.L_28:
        /*0048*/ 	.word	0xffffffff


	//   ....[1]....
        /*004c*/ 	.word	0xffffffff


	//   ....[2]....
        /*0050*/ 	.word	0xffffffff


	//   ....[3]....
        /*0054*/ 	.word	0xffffffff


	//   ....[4]....
        /*0058*/ 	.word	0xffffffff


	//   ....[5]....
        /*005c*/ 	.word	0xffffffff


	//----- nvinfo : EIATTR_COOP_GROUP_INSTR_OFFSETS
	.align		4
.L_29:
        /*0060*/ 	.byte	0x04, 0x28
        /*0062*/ 	.short	(.L_31 - .L_30)


	//   ....[0]....
.L_30:
        /*0064*/ 	.word	0x00000060


	//   ....[1]....
        /*0068*/ 	.word	0x00000070


	//   ....[2]....
        /*006c*/ 	.word	0x00000130


	//   ....[3]....
        /*0070*/ 	.word	0x000002f0


	//   ....[4]....
        /*0074*/ 	.word	0x00000820


	//   ....[5]....
        /*0078*/ 	.word	0x000014e0


	//----- nvinfo : EIATTR_REG_RECONFIG
	.align		4
.L_31:
        /*007c*/ 	.byte	0x01, 0x54
	.zero		2


	//----- nvinfo : EIATTR_SYSCALL_OFFSETS
	.align		4
        /*0080*/ 	.byte	0x04, 0x46
        /*0082*/ 	.short	(.L_33 - .L_32)


	//   ....[0]....
.L_32:
        /*0084*/ 	.word	0x000016d0


	//----- nvinfo : EIATTR_MBARRIER_INSTR_OFFSETS
	.align		4
.L_33:
        /*0088*/ 	.byte	0x04, 0x39
        /*008a*/ 	.short	(.L_35 - .L_34)


	//   ....[0]....
.L_34:
        /*008c*/ 	.word	0x00000230
        /*0090*/ 	.word	0x000000ff
        /*0094*/ 	.word	0x00000000
        /*0098*/ 	.short	0x0100
        /*009a*/ 	.byte	0x08
	.zero		1


	//   ....[1]....
        /*009c*/ 	.word	0x00000240
        /*00a0*/ 	.word	0x000000ff
        /*00a4*/ 	.word	0x00000028
        /*00a8*/ 	.short	0x0100
        /*00aa*/ 	.byte	0x08
	.zero		1


	//   ....[2]....
        /*00ac*/ 	.word	0x00000250
        /*00b0*/ 	.word	0x000000ff
        /*00b4*/ 	.word	0x00000008
        /*00b8*/ 	.short	0x0100
        /*00ba*/ 	.byte	0x08
	.zero		1


	//   ....[3]....
        /*00bc*/ 	.word	0x00000260
        /*00c0*/ 	.word	0x000000ff
        /*00c4*/ 	.word	0x00000030
        /*00c8*/ 	.short	0x0100
        /*00ca*/ 	.byte	0x08
	.zero		1


	//   ....[4]....
        /*00cc*/ 	.word	0x00000270
        /*00d0*/ 	.word	0x000000ff
        /*00d4*/ 	.word	0x00000010
        /*00d8*/ 	.short	0x0100
        /*00da*/ 	.byte	0x08
	.zero		1


	//   ....[5]....
        /*00dc*/ 	.word	0x00000280
        /*00e0*/ 	.word	0x000000ff
        /*00e4*/ 	.word	0x00000038
        /*00e8*/ 	.short	0x0100
        /*00ea*/ 	.byte	0x08
	.zero		1


	//   ....[6]....
        /*00ec*/ 	.word	0x00000290
        /*00f0*/ 	.word	0x000000ff
        /*00f4*/ 	.word	0x00000018
        /*00f8*/ 	.short	0x0100
        /*00fa*/ 	.byte	0x08
	.zero		1


	//   ....[7]....
        /*00fc*/ 	.word	0x000002a0
        /*0100*/ 	.word	0x000000ff
        /*0104*/ 	.word	0x00000040
        /*0108*/ 	.short	0x0100
        /*010a*/ 	.byte	0x08
	.zero		1


	//   ....[8]....
        /*010c*/ 	.word	0x000002b0
        /*0110*/ 	.word	0x000000ff
        /*0114*/ 	.word	0x00000020
        /*0118*/ 	.short	0x0100
        /*011a*/ 	.byte	0x08
	.zero		1


	//   ....[9]....
        /*011c*/ 	.word	0x000002c0
        /*0120*/ 	.word	0x000000ff
        /*0124*/ 	.word	0x00000048
        /*0128*/ 	.short	0x0100
        /*012a*/ 	.byte	0x08
	.zero		1


	//   ....[10]....
        /*012c*/ 	.word	0x00000730
        /*0130*/ 	.word	0x000000ff
        /*0134*/ 	.word	0x00000060
        /*0138*/ 	.short	0x0100
        /*013a*/ 	.byte	0x06
	.zero		1


	//   ....[11]....
        /*013c*/ 	.word	0x000007c0
        /*0140*/ 	.word	0x000000ff
        /*0144*/ 	.word	0x00000068
        /*0148*/ 	.short	0x0100
        /*014a*/ 	.byte	0x06
	.zero		1


	//   ....[12]....
        /*014c*/ 	.word	0x00001790
        /*0150*/ 	.word	0x00000003
        /*0154*/ 	.word	0x00000000
        /*0158*/ 	.short	0x010a
        /*015a*/ 	.byte	0x3f
	.zero		1


	//   ....[13]....
        /*015c*/ 	.word	0x000017f0
        /*0160*/ 	.word	0x00000003
        /*0164*/ 	.word	0x00000000
        /*0168*/ 	.short	0x010a
        /*016a*/ 	.byte	0x3f
	.zero		1


	//   ....[14]....
        /*016c*/ 	.word	0x00002040
        /*0170*/ 	.word	0x00000005
        /*0174*/ 	.word	0x00000000
        /*0178*/ 	.short	0x010a
        /*017a*/ 	.byte	0x3f
	.zero		1


	//   ....[15]....
        /*017c*/ 	.word	0x00002080
        /*0180*/ 	.word	0x00000005
        /*0184*/ 	.word	0x00000000
        /*0188*/ 	.short	0x010a
        /*018a*/ 	.byte	0x3f
	.zero		1


	//   ....[16]....
        /*018c*/ 	.word	0x000027a0
        /*0190*/ 	.word	0x00000004
        /*0194*/ 	.word	0x00000000
        /*0198*/ 	.short	0x0101
        /*019a*/ 	.byte	0x3f
	.zero		1


	//   ....[17]....
        /*019c*/ 	.word	0x00002990
        /*01a0*/ 	.word	0x00000000
        /*01a4*/ 	.word	0x00000000
        /*01a8*/ 	.short	0x0101
        /*01aa*/ 	.byte	0x3f
	.zero		1


	//   ....[18]....
        /*01ac*/ 	.word	0x000083b0
        /*01b0*/ 	.word	0x00000015
        /*01b4*/ 	.word	0x00000028
        /*01b8*/ 	.short	0x010a
        /*01ba*/ 	.byte	0x3f
	.zero		1


	//   ....[19]....
        /*01bc*/ 	.word	0x00008830
        /*01c0*/ 	.word	0x00000006
        /*01c4*/ 	.word	0x00000068
        /*01c8*/ 	.short	0x0101
        /*01ca*/ 	.byte	0x3f
	.zero		1


	//   ....[20]....
        /*01cc*/ 	.word	0x00008f60
        /*01d0*/ 	.word	0x00000007
        /*01d4*/ 	.word	0x00000000
        /*01d8*/ 	.short	0x010a
        /*01da*/ 	.byte	0x3f
	.zero		1


	//   ....[21]....
        /*01dc*/ 	.word	0x00008fe0
        /*01e0*/ 	.word	0x00000008
        /*01e4*/ 	.word	0x00000000
        /*01e8*/ 	.short	0x010a
        /*01ea*/ 	.byte	0x3f
	.zero		1


	//   ....[22]....
        /*01ec*/ 	.word	0x00009070
        /*01f0*/ 	.word	0x00000009
        /*01f4*/ 	.word	0x00000000
        /*01f8*/ 	.short	0x010a
        /*01fa*/ 	.byte	0x3f
	.zero		1


	//   ....[23]....
        /*01fc*/ 	.word	0x00009100
        /*0200*/ 	.word	0x00000006
        /*0204*/ 	.word	0x00000000
        /*0208*/ 	.short	0x010a
        /*020a*/ 	.byte	0x3f
	.zero		1


	//   ....[24]....
        /*020c*/ 	.word	0x00009190
        /*0210*/ 	.word	0x00000003
        /*0214*/ 	.word	0x00000000
        /*0218*/ 	.short	0x010a
        /*021a*/ 	.byte	0x3f
	.zero		1


	//   ....[25]....
        /*021c*/ 	.word	0x000091f0
        /*0220*/ 	.word	0x00000003
        /*0224*/ 	.word	0x00000000
        /*0228*/ 	.short	0x010a
        /*022a*/ 	.byte	0x3f
	.zero		1


	//   ....[26]....
        /*022c*/ 	.word	0x00009240
        /*0230*/ 	.word	0x00000005
        /*0234*/ 	.word	0x00000000
        /*0238*/ 	.short	0x010a
        /*023a*/ 	.byte	0x3f
	.zero		1


	//   ....[27]....
        /*023c*/ 	.word	0x00009310
        /*0240*/ 	.word	0x00000015
        /*0244*/ 	.word	0x00000028
        /*0248*/ 	.short	0x010a
        /*024a*/ 	.byte	0x3f
	.zero		1


	//   ....[28]....
        /*024c*/ 	.word	0x000093e0
        /*0250*/ 	.word	0x00000007
        /*0254*/ 	.word	0x00000000
        /*0258*/ 	.short	0x010a
        /*025a*/ 	.byte	0x3f
	.zero		1


	//   ....[29]....
        /*025c*/ 	.word	0x00009430
        /*0260*/ 	.word	0x00000008
        /*0264*/ 	.word	0x00000000
        /*0268*/ 	.short	0x010a
        /*026a*/ 	.byte	0x3f
	.zero		1


	//   ....[30]....
        /*026c*/ 	.word	0x00009480
        /*0270*/ 	.word	0x00000009
        /*0274*/ 	.word	0x00000000
        /*0278*/ 	.short	0x010a
        /*027a*/ 	.byte	0x3f
	.zero		1


	//   ....[31]....
        /*027c*/ 	.word	0x000094d0
        /*0280*/ 	.word	0x00000006
        /*0284*/ 	.word	0x00000000
        /*0288*/ 	.short	0x010a
        /*028a*/ 	.byte	0x3f
	.zero		1


	//----- nvinfo : EIATTR_NUM_MBARRIERS
	.align		4
.L_35:
        /*028c*/ 	.byte	0x03, 0x38
        /*028e*/ 	.short	0x000c


	//----- nvinfo : EIATTR_EXIT_INSTR_OFFSETS
	.align		4
        /*0290*/ 	.byte	0x04, 0x1c
        /*0292*/ 	.short	(.L_37 - .L_36)


	//   ....[0]....
.L_36:
        /*0294*/ 	.word	0x00000a00


	//   ....[1]....
        /*0298*/ 	.word	0x00001220


	//   ....[2]....
        /*029c*/ 	.word	0x00007a60


	//   ....[3]....
        /*02a0*/ 	.word	0x00007fc0


	//   ....[4]....
        /*02a4*/ 	.word	0x000091e0


	//----- nvinfo : EIATTR_MAX_THREADS
	.align		4
.L_37:
        /*02a8*/ 	.byte	0x04, 0x05
        /*02aa*/ 	.short	(.L_39 - .L_38)
.L_38:
        /*02ac*/ 	.word	0x00000180
        /*02b0*/ 	.word	0x00000001
        /*02b4*/ 	.word	0x00000001


	//----- nvinfo : EIATTR_CRS_STACK_SIZE
	.align		4
.L_39:
        /*02b8*/ 	.byte	0x04, 0x1e
        /*02ba*/ 	.short	(.L_41 - .L_40)
.L_40:
        /*02bc*/ 	.word	0x00000000


	//----- nvinfo : EIATTR_CBANK_PARAM_SIZE
	.align		4
.L_41:
        /*02c0*/ 	.byte	0x03, 0x19
        /*02c2*/ 	.short	0x0470


	//----- nvinfo : EIATTR_PARAM_CBANK
	.align		4
        /*02c4*/ 	.byte	0x04, 0x0a
        /*02c6*/ 	.short	(.L_43 - .L_42)
	.align		4
.L_42:
        /*02c8*/ 	.word	index@(.nv.constant0._ZN7cutlass13device_kernelINS_4gemm6kernel13GemmUniversalIN4cute5tupleIJiiiiEEENS1_10collective13CollectiveMmaINS1_34MainloopSm90TmaGmmaWarpSpecializedILi5ENS5_IJNS4_1CILi2EEESB_NSA_ILi1EEEEEENS1_35KernelTmaWarpSpecializedCooperativeEEENS5_IJNSA_ILi256EEENSA_ILi64EEESH_EEENS_10tfloat32_tENS5_IJlSC_lEEESJ_SK_NS4_8TiledMMAINS4_8MMA_AtomIJNS4_4SM904GMMA29MMA_64x64x8_F32TF32TF32_SS_TNILNSO_7ScaleInE1ELSQ_1EEEEEENS4_6LayoutINS5_IJSB_SC_SC_EEENS5_IJSC_NSA_ILi0EEESV_EEEEENS5_IJNS4_10UnderscoreESY_SY_EEEEENS4_23SM90_TMA_LOAD_MULTICASTENS4_14ComposedLayoutINS4_7SwizzleILi3ELi4ELi3EEENS4_18smem_ptr_flag_bitsILi32EEENST_INS5_IJNSA_ILi8EEENSA_ILi32EEEEEENS5_IJS18_SC_EEEEEEEvNS4_8identityES11_S1C_vS1D_EENS_8epilogue10collective6detail29Sm90TmaWarpSpecializedAdapterINS1G_15DefaultEpilogueISJ_SK_SK_NS1F_6thread17LinearCombinationISJ_Li1EffLNS1K_9ScaleType4KindE0ELNS_15FloatRoundStyleE2ESJ_EENS1_15EpilogueDefaultEEEEEvvEEEEvNT_6ParamsE)
        /*02cc*/ 	.short	0x0210
        /*02ce*/ 	.short	0x0470


	//----- nvinfo : EIATTR_SW_WAR
	.align		4
.L_43:
        /*02d0*/ 	.byte	0x04, 0x36
        /*02d2*/ 	.short	(.L_45 - .L_44)
.L_44:
        /*02d4*/ 	.word	0x00000008
.L_45:


//--------------------- .nv.callgraph             --------------------------
	.section	.nv.callgraph,"",@"SHT_CUDA_CALLGRAPH"
	.align	4
	.sectionentsize	8
	.align		4
        /*0000*/ 	.word	0x00000000
	.align		4
        /*0004*/ 	.word	0xffffffff
	.align		4
        /*0008*/ 	.word	index@(_ZN7cutlass13device_kernelINS_4gemm6kernel13GemmUniversalIN4cute5tupleIJiiiiEEENS1_10collective13CollectiveMmaINS1_34MainloopSm90TmaGmmaWarpSpecializedILi5ENS5_IJNS4_1CILi2EEESB_NSA_ILi1EEEEEENS1_35KernelTmaWarpSpecializedCooperativeEEENS5_IJNSA_ILi256EEENSA_ILi64EEESH_EEENS_10tfloat32_tENS5_IJlSC_lEEESJ_SK_NS4_8TiledMMAINS4_8MMA_AtomIJNS4_4SM904GMMA29MMA_64x64x8_F32TF32TF32_SS_TNILNSO_7ScaleInE1ELSQ_1EEEEEENS4_6LayoutINS5_IJSB_SC_SC_EEENS5_IJSC_NSA_ILi0EEESV_EEEEENS5_IJNS4_10UnderscoreESY_SY_EEEEENS4_23SM90_TMA_LOAD_MULTICASTENS4_14ComposedLayoutINS4_7SwizzleILi3ELi4ELi3EEENS4_18smem_ptr_flag_bitsILi32EEENST_INS5_IJNSA_ILi8EEENSA_ILi32EEEEEENS5_IJS18_SC_EEEEEEEvNS4_8identityES11_S1C_vS1D_EENS_8epilogue10collective6detail29Sm90TmaWarpSpecializedAdapterINS1G_15DefaultEpilogueISJ_SK_SK_NS1F_6thread17LinearCombinationISJ_Li1EffLNS1K_9ScaleType4KindE0ELNS_15FloatRoundStyleE2ESJ_EENS1_15EpilogueDefaultEEEEEvvEEEEvNT_6ParamsE)
	.align		4
        /*000c*/ 	.word	index@(__assertfail)
	.align		4
        /*0010*/ 	.word	0x00000000
	.align		4
        /*0014*/ 	.word	0xfffffffe
	.align		4
        /*0018*/ 	.word	0x00000000
	.align		4
        /*001c*/ 	.word	0xfffffffd
	.align		4
        /*0020*/ 	.word	0x00000000
	.align		4
        /*0024*/ 	.word	0xfffffffc


//--------------------- .nv.constant4             --------------------------
	.section	.nv.constant4,"a",@progbits
	.align	8
	.align		8
.nv.constant4:
        /*0000*/ 	.dword	__assertfail
	.align		8
        /*0008*/ 	.dword	__unnamed_1
	.align		8
        /*0010*/ 	.dword	_ZN39_INTERNAL_6914a577_4_k_cu_0fa1f5d3_70544cuda3std3__45__cpo5beginE
	.align		8
        /*0018*/ 	.dword	_ZN39_INTERNAL_6914a577_4_k_cu_0fa1f5d3_70544cuda3std3__45__cpo3endE
	.align		8
        /*0020*/ 	.dword	_ZN39_INTERNAL_6914a577_4_k_cu_0fa1f5d3_70544cuda3std3__45__cpo6cbeginE
	.align		8
        /*0028*/ 	.dword	_ZN39_INTERNAL_6914a577_4_k_cu_0fa1f5d3_70544cuda3std3__45__cpo4cendE
	.align		8
        /*0030*/ 	.dword	_ZN39_INTERNAL_6914a577_4_k_cu_0fa1f5d3_70544cuda3std3__441_GLOBAL__N__6914a577_4_k_cu_0fa1f5d3_70546ignoreE
	.align		8
        /*0038*/ 	.dword	_ZN39_INTERNAL_6914a577_4_k_cu_0fa1f5d3_70544cuda3std3__419piecewise_constructE
	.align		8
        /*0040*/ 	.dword	_ZN39_INTERNAL_6914a577_4_k_cu_0fa1f5d3_70544cuda3std3__48in_placeE
	.align		8
        /*0048*/ 	.dword	_ZN39_INTERNAL_6914a577_4_k_cu_0fa1f5d3_70544cuda3std6ranges3__45__cpo4swapE
	.align		8
        /*0050*/ 	.dword	_ZN39_INTERNAL_6914a577_4_k_cu_0fa1f5d3_70544cuda3std6ranges3__45__cpo9iter_moveE
	.align		8
        /*0058*/ 	.dword	_ZN39_INTERNAL_6914a577_4_k_cu_0fa1f5d3_70544cute7productE
	.align		8
        /*0060*/ 	.dword	_ZN39_INTERNAL_6914a577_4_k_cu_0fa1f5d3_70544cute1_E
	.align		8
        /*0068*/ 	.dword	$str$22
	.align		8
        /*0070*/ 	.dword	$str$23


//--------------------- .text._ZN7cutlass13device_kernelINS_4gemm6kernel13GemmUniversalIN4cute5tupleIJiiiiEEENS1_10collective13CollectiveMmaINS1_34MainloopSm90TmaGmmaWarpSpecializedILi5ENS5_IJNS4_1CILi2EEESB_NSA_ILi1EEEEEENS1_35KernelTmaWarpSpecializedCooperativeEEENS5_IJNSA_ILi256EEENSA_ILi64EEESH_EEENS_10tfloat32_tENS5_IJlSC_lEEESJ_SK_NS4_8TiledMMAINS4_8MMA_AtomIJNS4_4SM904GMMA29MMA_64x64x8_F32TF32TF32_SS_TNILNSO_7ScaleInE1ELSQ_1EEEEEENS4_6LayoutINS5_IJSB_SC_SC_EEENS5_IJSC_NSA_ILi0EEESV_EEEEENS5_IJNS4_10UnderscoreESY_SY_EEEEENS4_23SM90_TMA_LOAD_MULTICASTENS4_14ComposedLayoutINS4_7SwizzleILi3ELi4ELi3EEENS4_18smem_ptr_flag_bitsILi32EEENST_INS5_IJNSA_ILi8EEENSA_ILi32EEEEEENS5_IJS18_SC_EEEEEEEvNS4_8identityES11_S1C_vS1D_EENS_8epilogue10collective6detail29Sm90TmaWarpSpecializedAdapterINS1G_15DefaultEpilogueISJ_SK_SK_NS1F_6thread17LinearCombinationISJ_Li1EffLNS1K_9ScaleType4KindE0ELNS_15FloatRoundStyleE2ESJ_EENS1_15EpilogueDefaultEEEEEvvEEEEvNT_6ParamsE --------------------------
	.section	.text._ZN7cutlass13device_kernelINS_4gemm6kernel13GemmUniversalIN4cute5tupleIJiiiiEEENS1_10collective13CollectiveMmaINS1_34MainloopSm90TmaGmmaWarpSpecializedILi5ENS5_IJNS4_1CILi2EEESB_NSA_ILi1EEEEEENS1_35KernelTmaWarpSpecializedCooperativeEEENS5_IJNSA_ILi256EEENSA_ILi64EEESH_EEENS_10tfloat32_tENS5_IJlSC_lEEESJ_SK_NS4_8TiledMMAINS4_8MMA_AtomIJNS4_4SM904GMMA29MMA_64x64x8_F32TF32TF32_SS_TNILNSO_7ScaleInE1ELSQ_1EEEEEENS4_6LayoutINS5_IJSB_SC_SC_EEENS5_IJSC_NSA_ILi0EEESV_EEEEENS5_IJNS4_10UnderscoreESY_SY_EEEEENS4_23SM90_TMA_LOAD_MULTICASTENS4_14ComposedLayoutINS4_7SwizzleILi3ELi4ELi3EEENS4_18smem_ptr_flag_bitsILi32EEENST_INS5_IJNSA_ILi8EEENSA_ILi32EEEEEENS5_IJS18_SC_EEEEEEEvNS4_8identityES11_S1C_vS1D_EENS_8epilogue10collective6detail29Sm90TmaWarpSpecializedAdapterINS1G_15DefaultEpilogueISJ_SK_SK_NS1F_6thread17LinearCombinationISJ_Li1EffLNS1K_9ScaleType4KindE0ELNS_15FloatRoundStyleE2ESJ_EENS1_15EpilogueDefaultEEEEEvvEEEEvNT_6ParamsE,"ax",@progbits
	.align	128
.text._ZN7cutlass13device_kernelINS_4gemm6kernel13GemmUniversalIN4cute5tupleIJiiiiEEENS1_10collective13CollectiveMmaINS1_34MainloopSm90TmaGmmaWarpSpecializedILi5ENS5_IJNS4_1CILi2EEESB_NSA_ILi1EEEEEENS1_35KernelTmaWarpSpecializedCooperativeEEENS5_IJNSA_ILi256EEENSA_ILi64EEESH_EEENS_10tfloat32_tENS5_IJlSC_lEEESJ_SK_NS4_8TiledMMAINS4_8MMA_AtomIJNS4_4SM904GMMA29MMA_64x64x8_F32TF32TF32_SS_TNILNSO_7ScaleInE1ELSQ_1EEEEEENS4_6LayoutINS5_IJSB_SC_SC_EEENS5_IJSC_NSA_ILi0EEESV_EEEEENS5_IJNS4_10UnderscoreESY_SY_EEEEENS4_23SM90_TMA_LOAD_MULTICASTENS4_14ComposedLayoutINS4_7SwizzleILi3ELi4ELi3EEENS4_18smem_ptr_flag_bitsILi32EEENST_INS5_IJNSA_ILi8EEENSA_ILi32EEEEEENS5_IJS18_SC_EEEEEEEvNS4_8identityES11_S1C_vS1D_EENS_8epilogue10collective6detail29Sm90TmaWarpSpecializedAdapterINS1G_15DefaultEpilogueISJ_SK_SK_NS1F_6thread17LinearCombinationISJ_Li1EffLNS1K_9ScaleType4KindE0ELNS_15FloatRoundStyleE2ESJ_EENS1_15EpilogueDefaultEEEEEvvEEEEvNT_6ParamsE:
        .type           _ZN7cutlass13device_kernelINS_4gemm6kernel13GemmUniversalIN4cute5tupleIJiiiiEEENS1_10collective13CollectiveMmaINS1_34MainloopSm90TmaGmmaWarpSpecializedILi5ENS5_IJNS4_1CILi2EEESB_NSA_ILi1EEEEEENS1_35KernelTmaWarpSpecializedCooperativeEEENS5_IJNSA_ILi256EEENSA_ILi64EEESH_EEENS_10tfloat32_tENS5_IJlSC_lEEESJ_SK_NS4_8TiledMMAINS4_8MMA_AtomIJNS4_4SM904GMMA29MMA_64x64x8_F32TF32TF32_SS_TNILNSO_7ScaleInE1ELSQ_1EEEEEENS4_6LayoutINS5_IJSB_SC_SC_EEENS5_IJSC_NSA_ILi0EEESV_EEEEENS5_IJNS4_10UnderscoreESY_SY_EEEEENS4_23SM90_TMA_LOAD_MULTICASTENS4_14ComposedLayoutINS4_7SwizzleILi3ELi4ELi3EEENS4_18smem_ptr_flag_bitsILi32EEENST_INS5_IJNSA_ILi8EEENSA_ILi32EEEEEENS5_IJS18_SC_EEEEEEEvNS4_8identityES11_S1C_vS1D_EENS_8epilogue10collective6detail29Sm90TmaWarpSpecializedAdapterINS1G_15DefaultEpilogueISJ_SK_SK_NS1F_6thread17LinearCombinationISJ_Li1EffLNS1K_9ScaleType4KindE0ELNS_15FloatRoundStyleE2ESJ_EENS1_15EpilogueDefaultEEEEEvvEEEEvNT_6ParamsE,@function
        .size           _ZN7cutlass13device_kernelINS_4gemm6kernel13GemmUniversalIN4cute5tupleIJiiiiEEENS1_10collective13CollectiveMmaINS1_34MainloopSm90TmaGmmaWarpSpecializedILi5ENS5_IJNS4_1CILi2EEESB_NSA_ILi1EEEEEENS1_35KernelTmaWarpSpecializedCooperativeEEENS5_IJNSA_ILi256EEENSA_ILi64EEESH_EEENS_10tfloat32_tENS5_IJlSC_lEEESJ_SK_NS4_8TiledMMAINS4_8MMA_AtomIJNS4_4SM904GMMA29MMA_64x64x8_F32TF32TF32_SS_TNILNSO_7ScaleInE1ELSQ_1EEEEEENS4_6LayoutINS5_IJSB_SC_SC_EEENS5_IJSC_NSA_ILi0EEESV_EEEEENS5_IJNS4_10UnderscoreESY_SY_EEEEENS4_23SM90_TMA_LOAD_MULTICASTENS4_14ComposedLayoutINS4_7SwizzleILi3ELi4ELi3EEENS4_18smem_ptr_flag_bitsILi32EEENST_INS5_IJNSA_ILi8EEENSA_ILi32EEEEEENS5_IJS18_SC_EEEEEEEvNS4_8identityES11_S1C_vS1D_EENS_8epilogue10collective6detail29Sm90TmaWarpSpecializedAdapterINS1G_15DefaultEpilogueISJ_SK_SK_NS1F_6thread17LinearCombinationISJ_Li1EffLNS1K_9ScaleType4KindE0ELNS_15FloatRoundStyleE2ESJ_EENS1_15EpilogueDefaultEEEEEvvEEEEvNT_6ParamsE,(.L_x_197 - _ZN7cutlass13device_kernelINS_4gemm6kernel13GemmUniversalIN4cute5tupleIJiiiiEEENS1_10collective13CollectiveMmaINS1_34MainloopSm90TmaGmmaWarpSpecializedILi5ENS5_IJNS4_1CILi2EEESB_NSA_ILi1EEEEEENS1_35KernelTmaWarpSpecializedCooperativeEEENS5_IJNSA_ILi256EEENSA_ILi64EEESH_EEENS_10tfloat32_tENS5_IJlSC_lEEESJ_SK_NS4_8TiledMMAINS4_8MMA_AtomIJNS4_4SM904GMMA29MMA_64x64x8_F32TF32TF32_SS_TNILNSO_7ScaleInE1ELSQ_1EEEEEENS4_6LayoutINS5_IJSB_SC_SC_EEENS5_IJSC_NSA_ILi0EEESV_EEEEENS5_IJNS4_10UnderscoreESY_SY_EEEEENS4_23SM90_TMA_LOAD_MULTICASTENS4_14ComposedLayoutINS4_7SwizzleILi3ELi4ELi3EEENS4_18smem_ptr_flag_bitsILi32EEENST_INS5_IJNSA_ILi8EEENSA_ILi32EEEEEENS5_IJS18_SC_EEEEEEEvNS4_8identityES11_S1C_vS1D_EENS_8epilogue10collective6detail29Sm90TmaWarpSpecializedAdapterINS1G_15DefaultEpilogueISJ_SK_SK_NS1F_6thread17LinearCombinationISJ_Li1EffLNS1K_9ScaleType4KindE0ELNS_15FloatRoundStyleE2ESJ_EENS1_15EpilogueDefaultEEEEEvvEEEEvNT_6ParamsE)
        .other          _ZN7cutlass13device_kernelINS_4gemm6kernel13GemmUniversalIN4cute5tupleIJiiiiEEENS1_10collective13CollectiveMmaINS1_34MainloopSm90TmaGmmaWarpSpecializedILi5ENS5_IJNS4_1CILi2EEESB_NSA_ILi1EEEEEENS1_35KernelTmaWarpSpecializedCooperativeEEENS5_IJNSA_ILi256EEENSA_ILi64EEESH_EEENS_10tfloat32_tENS5_IJlSC_lEEESJ_SK_NS4_8TiledMMAINS4_8MMA_AtomIJNS4_4SM904GMMA29MMA_64x64x8_F32TF32TF32_SS_TNILNSO_7ScaleInE1ELSQ_1EEEEEENS4_6LayoutINS5_IJSB_SC_SC_EEENS5_IJSC_NSA_ILi0EEESV_EEEEENS5_IJNS4_10UnderscoreESY_SY_EEEEENS4_23SM90_TMA_LOAD_MULTICASTENS4_14ComposedLayoutINS4_7SwizzleILi3ELi4ELi3EEENS4_18smem_ptr_flag_bitsILi32EEENST_INS5_IJNSA_ILi8EEENSA_ILi32EEEEEENS5_IJS18_SC_EEEEEEEvNS4_8identityES11_S1C_vS1D_EENS_8epilogue10collective6detail29Sm90TmaWarpSpecializedAdapterINS1G_15DefaultEpilogueISJ_SK_SK_NS1F_6thread17LinearCombinationISJ_Li1EffLNS1K_9ScaleType4KindE0ELNS_15FloatRoundStyleE2ESJ_EENS1_15EpilogueDefaultEEEEEvvEEEEvNT_6ParamsE,@"STO_CUDA_ENTRY STV_DEFAULT"
_ZN7cutlass13device_kernelINS_4gemm6kernel13GemmUniversalIN4cute5tupleIJiiiiEEENS1_10collective13CollectiveMmaINS1_34MainloopSm90TmaGmmaWarpSpecializedILi5ENS5_IJNS4_1CILi2EEESB_NSA_ILi1EEEEEENS1_35KernelTmaWarpSpecializedCooperativeEEENS5_IJNSA_ILi256EEENSA_ILi64EEESH_EEENS_10tfloat32_tENS5_IJlSC_lEEESJ_SK_NS4_8TiledMMAINS4_8MMA_AtomIJNS4_4SM904GMMA29MMA_64x64x8_F32TF32TF32_SS_TNILNSO_7ScaleInE1ELSQ_1EEEEEENS4_6LayoutINS5_IJSB_SC_SC_EEENS5_IJSC_NSA_ILi0EEESV_EEEEENS5_IJNS4_10UnderscoreESY_SY_EEEEENS4_23SM90_TMA_LOAD_MULTICASTENS4_14ComposedLayoutINS4_7SwizzleILi3ELi4ELi3EEENS4_18smem_ptr_flag_bitsILi32EEENST_INS5_IJNSA_ILi8EEENSA_ILi32EEEEEENS5_IJS18_SC_EEEEEEEvNS4_8identityES11_S1C_vS1D_EENS_8epilogue10collective6detail29Sm90TmaWarpSpecializedAdapterINS1G_15DefaultEpilogueISJ_SK_SK_NS1F_6thread17LinearCombinationISJ_Li1EffLNS1K_9ScaleType4KindE0ELNS_15FloatRoundStyleE2ESJ_EENS1_15EpilogueDefaultEEEEEvvEEEEvNT_6ParamsE:
[----:B------:R-:W0:Y:S01]  /*0000*/  LDC R1, c[0x0][0x28] ;  /* 0x00000a00ff017b82 */ /* 0x000e220000000800 */
[----:B------:R-:W1:Y:S01]  /*0010*/  S2R R98, SR_TID.X ;  /* 0x0000000000627919 */ /* 0x000e620000002100 */
[----:B------:R-:W-:Y:S01]  /*0020*/  ELECT P0, URZ, PT ;  /* 0x00000000003f782f */ /* 0x000fe20003800000 */
[----:B------:R-:W-:Y:S01]  /*0030*/  BSSY B0, `(.L_x_0) ;  /* 0x000000f000007945 */ /* 0x000fe20003800000 */
[--C-:B-1----:R-:W-:Y:S02]  /*0040*/  SHF.R.U32.HI R0, RZ, 0x5, R98.reuse ;  /* 0x00000005ff007819 */ /* 0x102fe40000011662 */
[----:B------:R-:W-:-:S03]  /*0050*/  SHF.R.U32.HI R7, RZ, 0x7, R98 ;  /* 0x00000007ff077819 */ /* 0x000fc60000011662 */
[----:B------:R-:W1:Y:S04]  /*0060*/  SHFL.IDX PT, R3, R0, RZ, 0x1f ;  /* 0x00001fff00037589 */ /* 0x000e6800000e0000 */
[----:B------:R2:W3:Y:S01]  /*0070*/  SHFL.IDX PT, R2, R7, RZ, 0x1f ;  /* 0x00001fff07027589 */ /* 0x0004e200000e0000 */
[----:B-1----:R-:W-:-:S13]  /*0080*/  ISETP.NE.OR P0, PT, R3, RZ, !P0 ;  /* 0x000000ff0300720c */ /* 0x002fda0004705670 */
[----:B0-23--:R-:W-:Y:S05]  /*0090*/  @P0 BRA `(.L_x_1) ;  /* 0x0000000000200947 */ /* 0x00dfea0003800000 */
[----:B------:R-:W-:Y:S02]  /*00a0*/  ULDC.64 UR4, c[0x0][0x198] ;  /* 0x0000660000047ab9 */ /* 0x000fe40000000a00 */
[----:B------:R-:W-:Y:S02]  /*00b0*/  UIADD3 UR6, UP0, UR4, 0xf0, URZ ;  /* 0x000000f004067890 */ /* 0x000fe4000ff1e03f */
[----:B------:R-:W-:Y:S02]  /*00c0*/  UIADD3 UR4, UP1, UR4, 0x1f0, URZ ;  /* 0x000001f004047890 */ /* 0x000fe4000ff3e03f */
[----:B------:R-:W-:Y:S02]  /*00d0*/  UIADD3.X UR7, URZ, UR5, URZ, UP0, !UPT ;  /* 0x000000053f077290 */ /* 0x000fe400087fe43f */
[----:B------:R-:W-:-:S07]  /*00e0*/  UIADD3.X UR5, URZ, UR5, URZ, UP1, !UPT ;  /* 0x000000053f057290 */ /* 0x000fce0008ffe43f */
[----:B------:R0:W-:Y:S02]  /*00f0*/  UTMACCTL.PF [UR6] ;  /* 0x00000000060079b9 */ /* 0x0001e40008040000 */
[----:B------:R0:W-:Y:S02]  /*0100*/  UTMACCTL.PF [UR4] ;  /* 0x00000000040079b9 */ /* 0x0001e40008040000 */
[----:B0-----:R-:W-:Y:S01]  /*0110*/  NOP ;  /* 0x0000000000007918 */ /* 0x001fe20000000000 */
.L_x_1:
[----:B------:R-:W-:Y:S05]  /*0120*/  BSYNC B0 ;  /* 0x0000000000007941 */ /* 0x000fea0003800000 */
.L_x_0:
[----:B------:R-:W0:Y:S02]  /*0130*/  SHFL.IDX PT, R5, R0, RZ, 0x1f ;  /* 0x00001fff00057589 */ /* 0x000e2400000e0000 */
[----:B0-----:R-:W-:-:S13]  /*0140*/  ISETP.NE.AND P0, PT, R5, RZ, PT ;  /* 0x000000ff0500720c */ /* 0x001fda0003f05270 */
[----:B------:R-:W-:Y:S05]  /*0150*/  @P0 BRA `(.L_x_2) ;  /* 0x0000000000600947 */ /* 0x000fea0003800000 */
[----:B------:R-:W0:Y:S01]  /*0160*/  S2UR UR8, SR_CgaCtaId ;  /* 0x00000000000879c3 */ /* 0x000e220000008800 */
[----:B------:R-:W-:Y:S01]  /*0170*/  UMOV UR4, 0x400 ;  /* 0x0000040000047882 */ /* 0x000fe20000000000 */
[----:B------:R-:W-:Y:S01]  /*0180*/  UMOV UR5, 0x1 ;  /* 0x0000000100057882 */ /* 0x000fe20000000000 */
[----:B------:R-:W-:Y:S01]  /*0190*/  UMOV UR6, 0x6 ;  /* 0x0000000600067882 */ /* 0x000fe20000000000 */
[----:B------:R-:W-:Y:S01]  /*01a0*/  ELECT P0, URZ, PT ;  /* 0x00000000003f782f */ /* 0x000fe20003800000 */
[----:B------:R-:W-:-:S04]  /*01b0*/  UIADD3 UR6, -UR6, 0x100000, URZ ;  /* 0x0010000006067890 */ /* 0x000fc8000fffe13f */
[----:B------:R-:W-:Y:S02]  /*01c0*/  USHF.L.U32 UR7, UR6, 0xb, URZ ;  /* 0x0000000b06077899 */ /* 0x000fe4000800063f */
[----:B------:R-:W-:Y:S02]  /*01d0*/  USHF.L.U32 UR6, UR6, 0x1, URZ ;  /* 0x0000000106067899 */ /* 0x000fe4000800063f */
[----:B0-----:R-:W-:Y:S02]  /*01e0*/  ULEA UR8, UR8, UR4, 0x18 ;  /* 0x0000000408087291 */ /* 0x001fe4000f8ec03f */
[----:B------:R-:W-:-:S04]  /*01f0*/  UIADD3 UR4, -UR5, 0x100000, URZ ;  /* 0x0010000005047890 */ /* 0x000fc8000fffe13f */
[----:B------:R-:W-:Y:S02]  /*0200*/  USHF.L.U32 UR5, UR4, 0xb, URZ ;  /* 0x0000000b04057899 */ /* 0x000fe4000800063f */
[----:B------:R-:W-:Y:S01]  /*0210*/  USHF.L.U32 UR4, UR4, 0x1, URZ ;  /* 0x0000000104047899 */ /* 0x000fe2000800063f */
[----:B------:R-:W0:Y:S11]  /*0220*/  FENCE.VIEW.ASYNC.S ;  /* 0x00000000000073c6 */ /* 0x000e360000000000 */
[----:B0-----:R0:W1:Y:S01]  /*0230*/  SYNCS.EXCH.64 URZ, [UR8], UR4 ;  /* 0x00000004083f75b2 */ /* 0x0010620008000100 */
[----:B------:R0:W2:Y:S01]  /*0240*/  SYNCS.EXCH.64 URZ, [UR8+0x28], UR6 ;  /* 0x00002806083f75b2 */ /* 0x0000a20008000100 */
[----:B------:R0:W3:Y:S01]  /*0250*/  SYNCS.EXCH.64 URZ, [UR8+0x8], UR4 ;  /* 0x00000804083f75b2 */ /* 0x0000e20008000100 */
[----:B------:R0:W4:Y:S01]  /*0260*/  SYNCS.EXCH.64 URZ, [UR8+0x30], UR6 ;  /* 0x00003006083f75b2 */ /* 0x0001220008000100 */
[----:B------:R0:W0:Y:S01]  /*0270*/  SYNCS.EXCH.64 URZ, [UR8+0x10], UR4 ;  /* 0x00001004083f75b2 */ /* 0x0000220008000100 */
[----:B------:R0:W0:Y:S01]  /*0280*/  SYNCS.EXCH.64 URZ, [UR8+0x38], UR6 ;  /* 0x00003806083f75b2 */ /* 0x0000220008000100 */
[----:B------:R0:W0:Y:S01]  /*0290*/  SYNCS.EXCH.64 URZ, [UR8+0x18], UR4 ;  /* 0x00001804083f75b2 */ /* 0x0000220008000100 */
[----:B------:R0:W0:Y:S01]  /*02a0*/  SYNCS.EXCH.64 URZ, [UR8+0x40], UR6 ;  /* 0x00004006083f75b2 */ /* 0x0000220008000100 */
[----:B------:R0:W0:Y:S01]  /*02b0*/  SYNCS.EXCH.64 URZ, [UR8+0x20], UR4 ;  /* 0x00002004083f75b2 */ /* 0x0000220008000100 */
[----:B------:R0:W0:Y:S01]  /*02c0*/  SYNCS.EXCH.64 URZ, [UR8+0x48], UR6 ;  /* 0x00004806083f75b2 */ /* 0x0000220008000100 */
[----:B------:R-:W-:Y:S01]  /*02d0*/  NOP ;  /* 0x0000000000007918 */ /* 0x000fe20000000000 */
.L_x_2:
[----:B------:R-:W-:Y:S01]  /*02e0*/  SHF.R.S32.HI R9, RZ, 0x1f, R98 ;  /* 0x0000001fff097819 */ /* 0x000fe20000011462 */
[----:B------:R-:W5:Y:S01]  /*02f0*/  SHFL.IDX PT, R0, R0, RZ, 0x1f ;  /* 0x00001fff00007589 */ /* 0x000f6200000e0000 */
[----:B0-----:R-:W0:Y:S01]  /*0300*/  S2UR UR8, SR_CTAID.X ;  /* 0x00000000000879c3 */ /* 0x001e220000002500 */
[----:B------:R-:W-:Y:S02]  /*0310*/  ELECT P0, URZ, PT ;  /* 0x00000000003f782f */ /* 0x000fe40003800000 */
[----:B------:R-:W-:Y:S01]  /*0320*/  LEA.HI R9, R9, R98, RZ, 0x7 ;  /* 0x0000006209097211 */ /* 0x000fe200078f38ff */
[----:B------:R-:W1:Y:S01]  /*0330*/  S2R R4, SR_CTAID.Y ;  /* 0x0000000000047919 */ /* 0x000e620000002600 */
[----:B------:R-:W-:Y:S01]  /*0340*/  SHF.R.S32.HI R6, RZ, 0x1f, R5 ;  /* 0x0000001fff067819 */ /* 0x000fe20000011405 */
[----:B------:R-:W-:Y:S01]  /*0350*/  ULDC UR4, c[0x0][0x150] ;  /* 0x0000540000047ab9 */ /* 0x000fe20000000800 */
[----:B------:R-:W-:Y:S01]  /*0360*/  LOP3.LUT R9, R9, 0xffffff80, RZ, 0xc0, !PT ;  /* 0xffffff8009097812 */ /* 0x000fe200078ec0ff */
[----:B------:R-:W-:Y:S01]  /*0370*/  NOP ;  /* 0x0000000000007918 */ /* 0x000fe20000000000 */
[----:B------:R-:W-:Y:S01]  /*0380*/  LEA.HI R6, R6, R5, RZ, 0x2 ;  /* 0x0000000506067211 */ /* 0x000fe200078f10ff */
[----:B------:R-:W2:Y:S01]  /*0390*/  LDC R11, c[0x0][0x144] ;  /* 0x00005100ff0b7b82 */ /* 0x000ea20000000800 */
[----:B------:R-:W-:Y:S01]  /*03a0*/  NOP ;  /* 0x0000000000007918 */ /* 0x000fe20000000000 */
[----:B------:R-:W-:Y:S01]  /*03b0*/  IMAD.IADD R8, R98, 0x1, -R9 ;  /* 0x0000000162087824 */ /* 0x000fe200078e0a09 */
[----:B------:R-:W-:Y:S01]  /*03c0*/  LOP3.LUT R6, R6, 0x3ffffffc, RZ, 0xc0, !PT ;  /* 0x3ffffffc06067812 */ /* 0x000fe200078ec0ff */
[----:B------:R-:W-:Y:S01]  /*03d0*/  IMAD.MOV.U32 R22, RZ, RZ, 0x1 ;  /* 0x00000001ff167424 */ /* 0x000fe200078e00ff */
[----:B------:R-:W-:-:S02]  /*03e0*/  ISETP.NE.AND P3, PT, R2, RZ, PT ;  /* 0x000000ff0200720c */ /* 0x000fc40003f65270 */
[----:B------:R-:W-:Y:S01]  /*03f0*/  SHF.R.S32.HI R9, RZ, 0x1f, R8 ;  /* 0x0000001fff097819 */ /* 0x000fe20000011408 */
[----:B------:R-:W-:Y:S01]  /*0400*/  IMAD.IADD R6, R5, 0x1, -R6 ;  /* 0x0000000105067824 */ /* 0x000fe200078e0a06 */
[----:B------:R-:W3:Y:S02]  /*0410*/  LDC R13, c[0x0][0x140] ;  /* 0x00005000ff0d7b82 */ /* 0x000ee40000000800 */
[----:B------:R-:W-:Y:S02]  /*0420*/  LEA.HI R9, R9, R8, RZ, 0x3 ;  /* 0x0000000809097211 */ /* 0x000fe400078f18ff */
[----:B-----5:R-:W-:Y:S02]  /*0430*/  ISETP.NE.OR P0, PT, R0, RZ, !P0 ;  /* 0x000000ff0000720c */ /* 0x020fe40004705670 */
[----:B------:R-:W-:Y:S02]  /*0440*/  SHF.R.S32.HI R0, RZ, 0x3, R9 ;  /* 0x00000003ff007819 */ /* 0x000fe40000011409 */
[----:B0-----:R-:W-:-:S02]  /*0450*/  I2FP.F32.U32 R10, UR8 ;  /* 0x00000008000a7c45 */ /* 0x001fc40008201000 */
[----:B------:R-:W-:-:S03]  /*0460*/  SHF.R.S32.HI R9, RZ, 0x1f, R9 ;  /* 0x0000001fff097819 */ /* 0x000fc60000011409 */
[----:B------:R-:W-:Y:S01]  /*0470*/  FMUL R10, R10, UR4 ;  /* 0x000000040a0a7c20 */ /* 0x000fe20008400000 */
[----:B------:R-:W-:Y:S01]  /*0480*/  LEA.HI R9, R9, R0, RZ, 0x2 ;  /* 0x0000000009097211 */ /* 0x000fe200078f10ff */
[----:B------:R-:W-:Y:S01]  /*0490*/  ULDC UR4, c[0x0][0x154] ;  /* 0x0000550000047ab9 */ /* 0x000fe20000000800 */
[----:B-1----:R-:W-:Y:S01]  /*04a0*/  I2FP.F32.U32 R12, R4 ;  /* 0x00000004000c7245 */ /* 0x002fe20000201000 */
[----:B------:R-:W-:Y:S01]  /*04b0*/  VOTEU.ALL UP0, P0 ;  /* 0x00000000003f7886 */ /* 0x000fe20000000000 */
[----:B------:R-:W-:Y:S01]  /*04c0*/  LOP3.LUT R9, R9, 0xfffffffc, RZ, 0xc0, !PT ;  /* 0xfffffffc09097812 */ /* 0x000fe200078ec0ff */
[----:B------:R-:W0:Y:S01]  /*04d0*/  F2I.U32.TRUNC.NTZ R10, R10 ;  /* 0x0000000a000a7305 */ /* 0x000e22000020f000 */
[----:B------:R-:W-:Y:S01]  /*04e0*/  VOTEU.ALL UP1, P0 ;  /* 0x00000000003f7886 */ /* 0x000fe20000020000 */
[----:B------:R-:W-:Y:S01]  /*04f0*/  FMUL R12, R12, UR4 ;  /* 0x000000040c0c7c20 */ /* 0x000fe20008400000 */
[----:B------:R-:W1:Y:S01]  /*0500*/  @!UP0 S2UR UR7, SR_CgaCtaId ;  /* 0x00000000000789c3 */ /* 0x000e620000008800 */
[----:B------:R-:W-:Y:S01]  /*0510*/  IMAD.IADD R9, R0, 0x1, -R9 ;  /* 0x0000000100097824 */ /* 0x000fe200078e0a09 */
[----:B------:R-:W-:Y:S01]  /*0520*/  SHF.R.S32.HI R0, RZ, 0x1f, R3 ;  /* 0x0000001fff007819 */ /* 0x000fe20000011403 */
[----:B------:R-:W-:Y:S01]  /*0530*/  UMOV UR4, 0x20 ;  /* 0x0000002000047882 */ /* 0x000fe20000000000 */
[----:B------:R-:W-:Y:S01]  /*0540*/  @!UP0 UMOV UR6, 0x400 ;  /* 0x0000040000068882 */ /* 0x000fe20000000000 */
[----:B------:R-:W-:Y:S01]  /*0550*/  IMAD R19, R6, 0x4, R9 ;  /* 0x0000000406137824 */ /* 0x000fe200078e0209 */
[----:B------:R-:W5:Y:S01]  /*0560*/  F2I.U32.TRUNC.NTZ R12, R12 ;  /* 0x0000000c000c7305 */ /* 0x000f62000020f000 */
[----:B------:R-:W-:Y:S01]  /*0570*/  LEA.HI R0, R0, R3, RZ, 0x2 ;  /* 0x0000000300007211 */ /* 0x000fe200078f10ff */
[----:B------:R-:W4:Y:S01]  /*0580*/  LDC R9, c[0x0][0x148] ;  /* 0x00005200ff097b82 */ /* 0x000f220000000800 */
[----:B------:R-:W-:-:S04]  /*0590*/  @!UP0 UIADD3 UR4, -UR4, 0x100000, URZ ;  /* 0x0010000004048890 */ /* 0x000fc8000fffe13f */
[----:B------:R-:W-:Y:S02]  /*05a0*/  @!UP0 USHF.L.U32 UR5, UR4, 0xb, URZ ;  /* 0x0000000b04058899 */ /* 0x000fe4000800063f */
[----:B------:R-:W-:Y:S01]  /*05b0*/  @!UP0 USHF.L.U32 UR4, UR4, 0x1, URZ ;  /* 0x0000000104048899 */ /* 0x000fe2000800063f */
[----:B------:R-:W-:Y:S01]  /*05c0*/  LEA.HI R6, R19, R19, RZ, 0x1 ;  /* 0x0000001313067211 */ /* 0x000fe200078f08ff */
[----:B0-----:R-:W-:Y:S01]  /*05d0*/  IMAD.MOV R14, RZ, RZ, -R10 ;  /* 0x000000ffff0e7224 */ /* 0x001fe200078e0a0a */
[----:B------:R-:W-:Y:S02]  /*05e0*/  LOP3.LUT R0, R0, 0xfffffffc, RZ, 0xc0, !PT ;  /* 0xfffffffc00007812 */ /* 0x000fe400078ec0ff */
[----:B------:R-:W-:Y:S01]  /*05f0*/  LOP3.LUT R10, R6, 0xfffffffe, RZ, 0xc0, !PT ;  /* 0xfffffffe060a7812 */ /* 0x000fe200078ec0ff */
[----:B--2---:R-:W-:Y:S01]  /*0600*/  IMAD R6, R11, R14, UR8 ;  /* 0x000000080b067e24 */ /* 0x004fe2000f8e020e */
[----:B---3--:R-:W-:Y:S01]  /*0610*/  ISETP.EQ.U32.AND P2, PT, R13, 0x1, PT ;  /* 0x000000010d00780c */ /* 0x008fe20003f42070 */
[----:B------:R-:W-:-:S02]  /*0620*/  IMAD.IADD R3, R3, 0x1, -R0 ;  /* 0x0000000103037824 */ /* 0x000fc400078e0a00 */
[C---:B------:R-:W-:Y:S02]  /*0630*/  IMAD.IADD R11, R19.reuse, 0x1, -R10 ;  /* 0x00000001130b7824 */ /* 0x040fe400078e0a0a */
[----:B------:R-:W-:Y:S01]  /*0640*/  IMAD.SHL.U32 R10, R19, 0x4, RZ ;  /* 0x00000004130a7824 */ /* 0x000fe200078e00ff */
[----:B------:R-:W-:Y:S01]  /*0650*/  ISETP.NE.AND P1, PT, R3, 0x3, PT ;  /* 0x000000030300780c */ /* 0x000fe20003f25270 */
[----:B-----5:R-:W-:Y:S01]  /*0660*/  IMAD.MOV R24, RZ, RZ, -R12 ;  /* 0x000000ffff187224 */ /* 0x020fe200078e0a0c */
[----:B------:R-:W-:Y:S01]  /*0670*/  ISETP.NE.AND P4, PT, R11, R6, PT ;  /* 0x000000060b00720c */ /* 0x000fe20003f85270 */
[----:B-1----:R-:W-:Y:S01]  /*0680*/  @!UP0 ULEA UR6, UR7, UR6, 0x18 ;  /* 0x0000000607068291 */ /* 0x002fe2000f8ec03f */
[----:B------:R-:W-:Y:S01]  /*0690*/  LOP3.LUT R19, R19, 0xc, R10, 0x78, !PT ;  /* 0x0000000c13137812 */ /* 0x000fe200078e780a */
[----:B------:R-:W-:Y:S01]  /*06a0*/  VOTEU.ALL UP0, P0 ;  /* 0x00000000003f7886 */ /* 0x000fe20000000000 */
[----:B------:R-:W-:Y:S01]  /*06b0*/  LOP3.LUT P0, RZ, R8, 0x7, RZ, 0xc0, !PT ;  /* 0x0000000708ff7812 */ /* 0x000fe2000780c0ff */
[----:B------:R-:W-:Y:S01]  /*06c0*/  VIADD R8, R2, 0xffffffff ;  /* 0xffffffff02087836 */ /* 0x000fe20000000000 */
[----:B------:R-:W-:Y:S01]  /*06d0*/  ISETP.EQ.OR P1, PT, R3, RZ, !P1 ;  /* 0x000000ff0300720c */ /* 0x000fe20004f22670 */
[----:B----4-:R-:W-:Y:S01]  /*06e0*/  IMAD R11, R9, R24, R4 ;  /* 0x00000018090b7224 */ /* 0x010fe200078e0204 */
[----:B------:R-:W-:-:S02]  /*06f0*/  ISETP.LT.U32.AND P0, PT, R19, 0x4, !P0 ;  /* 0x000000041300780c */ /* 0x000fc40004701070 */
[----:B------:R-:W-:Y:S02]  /*0700*/  ISETP.EQ.AND P1, PT, R2, RZ, P1 ;  /* 0x000000ff0200720c */ /* 0x000fe40000f22270 */
[----:B------:R-:W-:Y:S01]  /*0710*/  ISETP.GE.U32.AND P6, PT, R8, 0x2, PT ;  /* 0x000000020800780c */ /* 0x000fe20003fc6070 */
[----:B------:R-:W0:Y:S02]  /*0720*/  FENCE.VIEW.ASYNC.S ;  /* 0x00000000000073c6 */ /* 0x000e240000000000 */
[----:B0-----:R0:W1:Y:S01]  /*0730*/  @!UP0 SYNCS.EXCH.64 URZ, [UR6+0x60], UR4 ;  /* 0x00006004063f85b2 */ /* 0x0010620008000100 */
[----:B------:R-:W-:Y:S02]  /*0740*/  @P4 LEA.HI R0, R19, R19, RZ, 0x1 ;  /* 0x0000001313004211 */ /* 0x000fe400078f08ff */
[----:B------:R-:W-:Y:S02]  /*0750*/  SEL R18, RZ, 0x1, !P1 ;  /* 0x00000001ff127807 */ /* 0x000fe40004800000 */
[----:B------:R-:W-:-:S02]  /*0760*/  @P4 SHF.R.S32.HI R0, RZ, 0x1, R0 ;  /* 0x00000001ff004819 */ /* 0x000fc40000011400 */
[----:B------:R-:W-:Y:S02]  /*0770*/  SEL R18, R18, 0x2, P6 ;  /* 0x0000000212127807 */ /* 0x000fe40003000000 */
[----:B------:R-:W-:Y:S02]  /*0780*/  @P4 ISETP.NE.AND P5, PT, R0, R11, PT ;  /* 0x0000000b0000420c */ /* 0x000fe40003fa5270 */
[----:B------:R-:W-:Y:S02]  /*0790*/  SEL R11, RZ, 0x1, !P0 ;  /* 0x00000001ff0b7807 */ /* 0x000fe40004000000 */
[----:B------:R-:W-:Y:S02]  /*07a0*/  @P4 SEL R22, RZ, 0x1, P5 ;  /* 0x00000001ff164807 */ /* 0x000fe40002800000 */
[----:B------:R-:W-:Y:S01]  /*07b0*/  LOP3.LUT R0, R98, 0x7f, RZ, 0xc0, !PT ;  /* 0x0000007f62007812 */ /* 0x000fe200078ec0ff */
[----:B------:R0:W2:Y:S01]  /*07c0*/  @!UP1 SYNCS.EXCH.64 URZ, [UR6+0x68], UR4 ;  /* 0x00006804063f95b2 */ /* 0x0000a20008000100 */
[----:B------:R-:W-:Y:S01]  /*07d0*/  LOP3.LUT R22, R22, R11, RZ, 0xc0, !PT ;  /* 0x0000000b16167212 */ /* 0x000fe200078ec0ff */
[----:B------:R-:W-:Y:S01]  /*07e0*/  NOP ;  /* 0x0000000000007918 */ /* 0x000fe20000000000 */
[----:B------:R-:W-:Y:S05]  /*07f0*/  @!P2 BRA `(.L_x_3) ;  /* 0x000000000008a947 */ /* 0x000fea0003800000 */
[----:B-12---:R-:W-:Y:S01]  /*0800*/  UCGABAR_ARV ;  /* 0x00000000000079c7 */ /* 0x006fe20008000000 */
[----:B------:R-:W-:Y:S05]  /*0810*/  BRA `(.L_x_4) ;  /* 0x0000000000047947 */ /* 0x000fea0003800000 */
.L_x_3:
[----:B-12---:R-:W-:Y:S01]  /*0820*/  NOP ;  /* 0x0000000000007918 */ /* 0x006fe20000000000 */
.L_x_4:
[----:B------:R-:W1:Y:S01]  /*0830*/  LDC R2, c[0x0][0x65c] ;  /* 0x00019700ff027b82 */ /* 0x000e620000000800 */
[----:B------:R-:W-:Y:S01]  /*0840*/  LOP3.LUT R5, R5, 0xfffff7ff, RZ, 0xc0, !PT ;  /* 0xfffff7ff05057812 */ /* 0x000fe200078ec0ff */
[----:B------:R-:W-:Y:S02]  /*0850*/  IMAD.U32 R10, RZ, RZ, UR8 ;  /* 0x00000008ff0a7e24 */ /* 0x000fe4000f8e00ff */
[----:B------:R-:W-:Y:S01]  /*0860*/  IMAD.MOV.U32 R11, RZ, RZ, RZ ;  /* 0x000000ffff0b7224 */ /* 0x000fe200078e00ff */
[----:B-1----:R-:W-:-:S13]  /*0870*/  ISETP.NE.AND P1, PT, R2, 0x1, PT ;  /* 0x000000010200780c */ /* 0x002fda0003f25270 */
[----:B------:R-:W1:Y:S01]  /*0880*/  @P1 LDC R17, c[0x0][0x10] ;  /* 0x00000400ff111b82 */ /* 0x000e620000000800 */
[----:B------:R-:W-:Y:S01]  /*0890*/  @P1 LOP3.LUT R5, R5, 0x800, RZ, 0xfc, !PT ;  /* 0x0000080005051812 */ /* 0x000fe200078efcff */
[----:B------:R-:W-:Y:S02]  /*08a0*/  @P1 IMAD.MOV.U32 R5, RZ, RZ, RZ ;  /* 0x000000ffff051224 */ /* 0x000fe400078e00ff */
[----:B------:R-:W-:-:S04]  /*08b0*/  @P1 IMAD.MOV.U32 R15, RZ, RZ, RZ ;  /* 0x000000ffff0f1224 */ /* 0x000fc800078e00ff */
[----:B------:R-:W2:Y:S01]  /*08c0*/  @!P1 LDC R13, c[0x0][0xc] ;  /* 0x00000300ff0d9b82 */ /* 0x000ea20000000800 */
[----:B0-----:R-:W-:Y:S01]  /*08d0*/  ULDC UR4, c[0x0][0xc] ;  /* 0x0000030000047ab9 */ /* 0x001fe20000000800 */
[----:B------:R-:W-:Y:S01]  /*08e0*/  ULDC UR5, c[0x0][0x10] ;  /* 0x0000040000057ab9 */ /* 0x000fe20000000800 */
[----:B------:R-:W-:Y:S01]  /*08f0*/  ULDC UR6, c[0x0][0x14] ;  /* 0x0000050000067ab9 */ /* 0x000fe20000000800 */
[----:B------:R-:W-:-:S04]  /*0900*/  UIMAD.WIDE.U32 UR4, UR4, UR5, URZ ;  /* 0x00000005040472a5 */ /* 0x000fc8000f8e003f */
[----:B------:R-:W-:Y:S02]  /*0910*/  UIMAD.WIDE.U32 UR38, UR4, UR6, URZ ;  /* 0x00000006042672a5 */ /* 0x000fe4000f8e003f */
[----:B------:R-:W-:-:S04]  /*0920*/  UIMAD UR41, UR5, UR6, URZ ;  /* 0x00000006052972a4 */ /* 0x000fc8000f8e023f */
[----:B------:R-:W-:Y:S01]  /*0930*/  UIADD3 UR41, UR39, UR41, URZ ;  /* 0x0000002927297290 */ /* 0x000fe2000fffe03f */
[----:B-1----:R-:W-:-:S04]  /*0940*/  @P1 IMAD.WIDE.U32 R16, R17, UR8, R4 ;  /* 0x0000000811101c25 */ /* 0x002fc8000f8e0004 */
[----:B------:R-:W-:Y:S02]  /*0950*/  @P1 IMAD.IADD R17, R17, 0x1, R15 ;  /* 0x0000000111111824 */ /* 0x000fe400078e020f */
[----:B--2---:R-:W-:-:S04]  /*0960*/  @!P1 IMAD.WIDE.U32 R10, R4, R13, R10 ;  /* 0x0000000d040a9225 */ /* 0x004fc800078e000a */
[----:B------:R-:W-:Y:S02]  /*0970*/  @!P1 IMAD.MOV.U32 R16, RZ, RZ, R10 ;  /* 0x000000ffff109224 */ /* 0x000fe400078e000a */
[----:B------:R-:W-:Y:S01]  /*0980*/  @!P1 IMAD.MOV.U32 R17, RZ, RZ, R11 ;  /* 0x000000ffff119224 */ /* 0x000fe200078e000b */
[----:B------:R-:W-:Y:S06]  /*0990*/  @!P2 BRA `(.L_x_5) ;  /* 0x00000000000ca947 */ /* 0x000fec0003800000 */
[----:B------:R-:W-:Y:S01]  /*09a0*/  UCGABAR_WAIT ;  /* 0x0000000000007dc7 */ /* 0x000fe20008000000 */
[----:B------:R-:W-:Y:S01]  /*09b0*/  CCTL.IVALL ;  /* 0x00000000ff00798f */ /* 0x000fe20002000000 */
[----:B------:R-:W-:Y:S05]  /*09c0*/  BRA `(.L_x_6) ;  /* 0x0000000000047947 */ /* 0x000fea0003800000 */
.L_x_5:
[----:B------:R-:W-:Y:S06]  /*09d0*/  BAR.SYNC.DEFER_BLOCKING 0x0 ;  /* 0x0000000000007b1d */ /* 0x000fec0000010000 */
.L_x_6:
[----:B------:R-:W-:Y:S05]  /*09e0*/  @!P3 BRA `(.L_x_7) ;  /* 0x000000700020b947 */ /* 0x000fea0003800000 */
[----:B------:R-:W-:-:S13]  /*09f0*/  ISETP.GT.U32.AND P0, PT, R8, 0x1, PT ;  /* 0x000000010800780c */ /* 0x000fda0003f04070 */
[----:B------:R-:W-:Y:S05]  /*0a00*/  @P0 EXIT ;  /* 0x000000000000094d */ /* 0x000fea0003800000 */
[----:B------:R-:W-:Y:S01]  /*0a10*/  ULDC.64 UR4, c[0x0][0x650] ;  /* 0x0001940000047ab9 */ /* 0x000fe20000000a00 */
[----:B------:R-:W-:Y:S01]  /*0a20*/  PRMT R3, RZ, 0x7610, R3 ;  /* 0x00007610ff037816 */ /* 0x000fe20000000003 */
[----:B------:R-:W-:Y:S01]  /*0a30*/  IMAD.MOV.U32 R113, RZ, RZ, -0x1 ;  /* 0xffffffffff717424 */ /* 0x000fe200078e00ff */
[----:B------:R-:W-:Y:S01]  /*0a40*/  ISETP.GE.U32.AND P0, PT, R16, UR4, PT ;  /* 0x0000000410007c0c */ /* 0x000fe2000bf06070 */
[----:B------:R-:W-:Y:S02]  /*0a50*/  IMAD.MOV.U32 R103, RZ, RZ, -0x1 ;  /* 0xffffffffff677424 */ /* 0x000fe400078e00ff */
[----:B------:R-:W-:Y:S01]  /*0a60*/  IMAD.MOV.U32 R23, RZ, RZ, -0x1 ;  /* 0xffffffffff177424 */ /* 0x000fe200078e00ff */
[----:B------:R-:W-:-:S13]  /*0a70*/  ISETP.GE.U32.AND.EX P0, PT, R17, UR5, PT, P0 ;  /* 0x0000000511007c0c */ /* 0x000fda000bf06100 */
[----:B------:R-:W-:Y:S05]  /*0a80*/  @P0 BRA `(.L_x_8) ;  /* 0x00000004002c0947 */ /* 0x000fea0003800000 */
[----:B------:R-:W0:Y:S01]  /*0a90*/  LDC.64 R26, c[0x0][0x628] ;  /* 0x00018a00ff1a7b82 */ /* 0x000e220000000a00 */
[----:B------:R-:W-:Y:S02]  /*0aa0*/  IMAD.MOV.U32 R10, RZ, RZ, R16 ;  /* 0x000000ffff0a7224 */ /* 0x000fe400078e0010 */
[----:B------:R-:W-:-:S05]  /*0ab0*/  IMAD.MOV.U32 R11, RZ, RZ, R17 ;  /* 0x000000ffff0b7224 */ /* 0x000fca00078e0011 */
[----:B------:R-:W1:Y:S08]  /*0ac0*/  LDC R8, c[0x0][0x630] ;  /* 0x00018c00ff087b82 */ /* 0x000e700000000800 */
[----:B------:R-:W2:Y:S01]  /*0ad0*/  LDC.64 R28, c[0x0][0x620] ;  /* 0x00018800ff1c7b82 */ /* 0x000ea20000000a00 */
[----:B0-----:R-:W-:-:S04]  /*0ae0*/  ISETP.NE.U32.AND P0, PT, R26, RZ, PT ;  /* 0x000000ff1a00720c */ /* 0x001fc80003f05070 */
[----:B------:R-:W-:-:S13]  /*0af0*/  ISETP.NE.AND.EX P0, PT, R27, RZ, PT, P0 ;  /* 0x000000ff1b00720c */ /* 0x000fda0003f05300 */
[----:B-12---:R-:W-:Y:S05]  /*0b00*/  @!P0 BRA `(.L_x_9) ;  /* 0x0000000000288947 */ /* 0x006fea0003800000 */
[----:B------:R-:W0:Y:S02]  /*0b10*/  LDC R3, c[0x0][0x634] ;  /* 0x00018d00ff037b82 */ /* 0x000e240000000800 */
[----:B0-----:R-:W-:-:S05]  /*0b20*/  IADD3 R3, P0, R16, R3, RZ ;  /* 0x0000000310037210 */ /* 0x001fca0007f1e0ff */
[----:B------:R-:W-:-:S04]  /*0b30*/  IMAD.X R21, RZ, RZ, R17, P0 ;  /* 0x000000ffff157224 */ /* 0x000fc800000e0611 */
[----:B------:R-:W-:-:S04]  /*0b40*/  IMAD.WIDE.U32 R10, R21, R26, RZ ;  /* 0x0000001a150a7225 */ /* 0x000fc800078e00ff */
[----:B------:R-:W-:-:S04]  /*0b50*/  IMAD.WIDE.U32 R12, P0, R3, R27, R10 ;  /* 0x0000001b030c7225 */ /* 0x000fc8000780000a */
[----:B------:R-:W-:-:S04]  /*0b60*/  IMAD.WIDE.U32 R10, R3, R26, RZ ;  /* 0x0000001a030a7225 */ /* 0x000fc800078e00ff */
[----:B------:R-:W-:Y:S01]  /*0b70*/  IMAD.X R15, RZ, RZ, RZ, P0 ;  /* 0x000000ffff0f7224 */ /* 0x000fe200000e06ff */
[----:B------:R-:W-:Y:S01]  /*0b80*/  IADD3 RZ, P0, R11, R12, RZ ;  /* 0x0000000c0bff7210 */ /* 0x000fe20007f1e0ff */
[----:B------:R-:W-:-:S04]  /*0b90*/  IMAD.MOV.U32 R14, RZ, RZ, R13 ;  /* 0x000000ffff0e7224 */ /* 0x000fc800078e000d */
[----:B------:R-:W-:-:S08]  /*0ba0*/  IMAD.WIDE.U32.X R10, R21, R27, R14, P0 ;  /* 0x0000001b150a7225 */ /* 0x000fd000000e040e */
.L_x_9:
[----:B------:R-:W0:Y:S01]  /*0bb0*/  LDC.64 R32, c[0x0][0x640] ;  /* 0x00019000ff207b82 */ /* 0x000e220000000a00 */
[--C-:B------:R-:W-:Y:S01]  /*0bc0*/  SHF.R.U64 R27, R10, R8, R11.reuse ;  /* 0x000000080a1b7219 */ /* 0x100fe2000000120b */
[----:B------:R-:W-:Y:S01]  /*0bd0*/  IMAD R31, R9, R24, R4 ;  /* 0x00000018091f7224 */ /* 0x000fe200078e0204 */
[----:B------:R-:W-:Y:S01]  /*0be0*/  SHF.R.U32.HI R3, RZ, R8, R11 ;  /* 0x00000008ff037219 */ /* 0x000fe2000001160b */
[----:B------:R-:W-:Y:S01]  /*0bf0*/  IMAD.MOV.U32 R23, RZ, RZ, 0x1 ;  /* 0x00000001ff177424 */ /* 0x000fe200078e00ff */
[----:B------:R-:W-:-:S03]  /*0c00*/  IADD3 R5, P0, RZ, -R27, RZ ;  /* 0x8000001bff057210 */ /* 0x000fc60007f1e0ff */
[----:B------:R-:W1:Y:S02]  /*0c10*/  LDC R12, c[0x0][0x618] ;  /* 0x00018600ff0c7b82 */ /* 0x000e640000000800 */
[----:B------:R-:W-:Y:S02]  /*0c20*/  IMAD.X R3, RZ, RZ, ~R3, P0 ;  /* 0x000000ffff037224 */ /* 0x000fe400000e0e03 */
[----:B------:R-:W-:-:S04]  /*0c30*/  IMAD.WIDE.U32 R10, R5, R28, R16 ;  /* 0x0000001c050a7225 */ /* 0x000fc800078e0010 */
[----:B------:R-:W2:Y:S01]  /*0c40*/  LDC R20, c[0x0][0x608] ;  /* 0x00018200ff147b82 */ /* 0x000ea20000000800 */
[----:B------:R-:W-:Y:S02]  /*0c50*/  IMAD R8, R3, R28, RZ ;  /* 0x0000001c03087224 */ /* 0x000fe400078e02ff */
[----:B------:R-:W-:Y:S02]  /*0c60*/  IMAD.MOV.U32 R3, RZ, RZ, -0x1 ;  /* 0xffffffffff037424 */ /* 0x000fe400078e00ff */
[----:B------:R-:W-:-:S03]  /*0c70*/  IMAD R5, R5, R29, R8 ;  /* 0x0000001d05057224 */ /* 0x000fc600078e0208 */
[----:B------:R-:W3:Y:S01]  /*0c80*/  LDC R30, c[0x0][0x658] ;  /* 0x00019600ff1e7b82 */ /* 0x000ee20000000800 */
[----:B------:R-:W-:Y:S01]  /*0c90*/  IMAD.IADD R5, R11, 0x1, R5 ;  /* 0x000000010b057824 */ /* 0x000fe200078e0205 */
[----:B0-----:R-:W-:-:S04]  /*0ca0*/  ISETP.NE.U32.AND P0, PT, R32, RZ, PT ;  /* 0x000000ff2000720c */ /* 0x001fc80003f05070 */
[----:B------:R-:W-:Y:S02]  /*0cb0*/  ISETP.NE.AND.EX P0, PT, R33, RZ, PT, P0 ;  /* 0x000000ff2100720c */ /* 0x000fe40003f05300 */
[----:B------:R-:W0:Y:S01]  /*0cc0*/  LDC R26, c[0x0][0x600] ;  /* 0x00018000ff1a7b82 */ /* 0x000e220000000800 */
[-CC-:B-1----:R-:W-:Y:S02]  /*0cd0*/  SHF.R.U64 R14, R10, R12.reuse, R5.reuse ;  /* 0x0000000c0a0e7219 */ /* 0x182fe40000001205 */
[----:B------:R-:W-:-:S05]  /*0ce0*/  SHF.R.U32.HI R5, RZ, R12, R5 ;  /* 0x0000000cff057219 */ /* 0x000fca0000011605 */
[----:B------:R-:W1:Y:S01]  /*0cf0*/  LDC R15, c[0x0][0x648] ;  /* 0x00019200ff0f7b82 */ /* 0x000e620000000800 */
[-CC-:B--2---:R-:W-:Y:S02]  /*0d00*/  SHF.R.U64 R29, R14, R20.reuse, R5.reuse ;  /* 0x000000140e1d7219 */ /* 0x184fe40000001205 */
[----:B------:R-:W-:-:S05]  /*0d10*/  SHF.R.U32.HI R5, RZ, R20, R5 ;  /* 0x00000014ff057219 */ /* 0x000fca0000011605 */
[----:B------:R-:W2:Y:S01]  /*0d20*/  LDC R21, c[0x0][0x638] ;  /* 0x00018e00ff157b82 */ /* 0x000ea20000000800 */
[-CC-:B---3--:R-:W-:Y:S02]  /*0d30*/  SHF.R.U64 R20, R29, R30.reuse, R5.reuse ;  /* 0x0000001e1d147219 */ /* 0x188fe40000001205 */
[-C--:B------:R-:W-:Y:S02]  /*0d40*/  SHF.L.U32 R3, R3, R30.reuse, RZ ;  /* 0x0000001e03037219 */ /* 0x080fe400000006ff */
[----:B------:R-:W-:Y:S01]  /*0d50*/  SHF.R.U32.HI R5, RZ, R30, R5 ;  /* 0x0000001eff057219 */ /* 0x000fe20000011605 */
[----:B------:R-:W-:Y:S01]  /*0d60*/  IMAD.MOV.U32 R4, RZ, RZ, R20 ;  /* 0x000000ffff047224 */ /* 0x000fe200078e0014 */
[----:B------:R-:W-:Y:S01]  /*0d70*/  LOP3.LUT R12, RZ, R3, RZ, 0x33, !PT ;  /* 0x00000003ff0c7212 */ /* 0x000fe200078e33ff */
[----:B------:R-:W3:Y:S01]  /*0d80*/  LDC R25, c[0x0][0x610] ;  /* 0x00018400ff197b82 */ /* 0x000ee20000000800 */
[----:B------:R-:W-:Y:S05]  /*0d90*/  @!P0 BRA `(.L_x_10) ;  /* 0x0000000000288947 */ /* 0x000fea0003800000 */
[----:B------:R-:W4:Y:S02]  /*0da0*/  LDC R3, c[0x0][0x64c] ;  /* 0x00019300ff037b82 */ /* 0x000f240000000800 */
[----:B----4-:R-:W-:-:S05]  /*0db0*/  IADD3 R3, P0, R20, R3, RZ ;  /* 0x0000000314037210 */ /* 0x010fca0007f1e0ff */
        /* <DEDUP_REMOVED lines=8> */
.L_x_10:
[----:B-1----:R-:W-:Y:S01]  /*0e40*/  SHF.R.U64 R4, R4, R15, R5 ;  /* 0x0000000f04047219 */ /* 0x002fe20000001205 */
[----:B0-----:R-:W-:Y:S01]  /*0e50*/  VIADD R5, R26, 0xffffffff ;  /* 0xffffffff1a057836 */ /* 0x001fe20000000000 */
[----:B------:R-:W-:Y:S01]  /*0e60*/  SHF.L.U32 R3, R23, R30, RZ ;  /* 0x0000001e17037219 */ /* 0x000fe200000006ff */
[----:B------:R-:W-:Y:S01]  /*0e70*/  IMAD.MOV.U32 R23, RZ, RZ, R27 ;  /* 0x000000ffff177224 */ /* 0x000fe200078e001b */
[----:B------:R-:W-:Y:S01]  /*0e80*/  LOP3.LUT R12, R29, R12, RZ, 0xc0, !PT ;  /* 0x0000000c1d0c7212 */ /* 0x000fe200078ec0ff */
[----:B------:R-:W-:Y:S01]  /*0e90*/  IMAD.MOV R8, RZ, RZ, -R4 ;  /* 0x000000ffff087224 */ /* 0x000fe200078e0a04 */
[----:B------:R-:W-:Y:S02]  /*0ea0*/  SEL R6, R6, R31, !P1 ;  /* 0x0000001f06067207 */ /* 0x000fe40004800000 */
[----:B------:R-:W-:Y:S01]  /*0eb0*/  LOP3.LUT R5, R14, R5, RZ, 0xc0, !PT ;  /* 0x000000050e057212 */ /* 0x000fe200078ec0ff */
[----:B------:R-:W-:Y:S02]  /*0ec0*/  IMAD R9, R3, R4, R12 ;  /* 0x0000000403097224 */ /* 0x000fe400078e020c */
[----:B--2---:R-:W-:-:S02]  /*0ed0*/  IMAD R3, R8, R21, R20 ;  /* 0x0000001508037224 */ /* 0x004fc400078e0214 */
[----:B---3--:R-:W-:Y:S02]  /*0ee0*/  IMAD R6, R9, R25, R6 ;  /* 0x0000001909067224 */ /* 0x008fe400078e0206 */
[----:B------:R-:W-:Y:S02]  /*0ef0*/  IMAD R113, R3, R26, R5 ;  /* 0x0000001a03717224 */ /* 0x000fe400078e0205 */
[----:B------:R-:W-:-:S03]  /*0f00*/  IMAD.MOV.U32 R4, RZ, RZ, 0x1 ;  /* 0x00000001ff047424 */ /* 0x000fc600078e00ff */
[----:B------:R-:W-:Y:S02]  /*0f10*/  SEL R103, R113, R6, !P1 ;  /* 0x0000000671677207 */ /* 0x000fe40004800000 */
[----:B------:R-:W-:Y:S02]  /*0f20*/  PRMT R3, R4, 0x7610, R3 ;  /* 0x0000761004037816 */ /* 0x000fe40000000003 */
[----:B------:R-:W-:-:S07]  /*0f30*/  SEL R113, R6, R113, !P1 ;  /* 0x0000007106717207 */ /* 0x000fce0004800000 */
.L_x_8:
[----:B------:R-:W-:-:S08]  /*0f40*/  NOP ;  /* 0x0000000000007918 */ /* 0x000fd00000000000 */
[----:B------:R-:W0:Y:S02]  /*0f50*/  USETMAXREG.TRY_ALLOC.CTAPOOL UP0, 0xe8 ;  /* 0x000000e8000079c8 */ /* 0x000e240008000600 */
[----:B0-----:R-:W-:-:S13]  /*0f60*/  PLOP3.LUT P0, PT, PT, PT, UP0, 0x80, 0x0 ;  /* 0x000000000000781c */ /* 0x001fda0003f0f008 */
[----:B------:R-:W-:Y:S05]  /*0f70*/  @!P0 BRA `(.L_x_8) ;  /* 0xfffffffc00f08947 */ /* 0x000fea000383ffff */
[----:B------:R-:W-:Y:S01]  /*0f80*/  ULDC.64 UR4, c[0x0][0x598] ;  /* 0x0001660000047ab9 */ /* 0x000fe20000000a00 */
[----:B------:R-:W-:Y:S01]  /*0f90*/  ULDC.64 UR36, c[0x0][0x208] ;  /* 0x0000820000247ab9 */ /* 0x000fe20000000a00 */
[----:B------:R-:W-:-:S04]  /*0fa0*/  ISETP.NE.U32.AND P0, PT, RZ, UR4, PT ;  /* 0x00000004ff007c0c */ /* 0x000fc8000bf05070 */
[----:B------:R-:W-:-:S13]  /*0fb0*/  ISETP.NE.AND.EX P0, PT, RZ, UR5, PT, P0 ;  /* 0x00000005ff007c0c */ /* 0x000fda000bf05300 */
[----:B------:R-:W-:Y:S05]  /*0fc0*/  @!P0 BRA `(.L_x_11) ;  /* 0x00000000001c8947 */ /* 0x000fea0003800000 */
[----:B------:R-:W0:Y:S02]  /*0fd0*/  LDC.64 R4, c[0x0][0x598] ;  /* 0x00016600ff047b82 */ /* 0x000e240000000a00 */
[----:B0-----:R-:W2:Y:S02]  /*0fe0*/  LDG.E.64 R4, desc[UR36][R4.64] ;  /* 0x0000002404047981 */ /* 0x001ea4000c1e1b00 */
[----:B--2---:R-:W-:-:S04]  /*0ff0*/  ISETP.NE.U32.AND P0, PT, R4, RZ, PT ;  /* 0x000000ff0400720c */ /* 0x004fc80003f05070 */
[----:B------:R-:W-:-:S13]  /*1000*/  ISETP.NE.AND.EX P0, PT, R5, RZ, PT, P0 ;  /* 0x000000ff0500720c */ /* 0x000fda0003f05300 */
[----:B------:R-:W-:Y:S05]  /*1010*/  @!P0 BRA `(.L_x_11) ;  /* 0x0000000000088947 */ /* 0x000fea0003800000 */
[----:B------:R0:W5:Y:S01]  /*1020*/  LD.E R90, desc[UR36][R4.64] ;  /* 0x00000024045a7980 */ /* 0x000162000c101900 */
[----:B------:R-:W-:Y:S05]  /*1030*/  BRA `(.L_x_12) ;  /* 0x0000000000247947 */ /* 0x000fea0003800000 */
.L_x_11:
[----:B------:R-:W-:Y:S02]  /*1040*/  ULDC.64 UR4, c[0x0][0x588] ;  /* 0x0001620000047ab9 */ /* 0x000fe40000000a00 */
[----:B------:R-:W-:-:S04]  /*1050*/  ISETP.NE.U32.AND P0, PT, RZ, UR4, PT ;  /* 0x00000004ff007c0c */ /* 0x000fc8000bf05070 */
[----:B------:R-:W-:-:S13]  /*1060*/  ISETP.NE.AND.EX P0, PT, RZ, UR5, PT, P0 ;  /* 0x00000005ff007c0c */ /* 0x000fda000bf05300 */
[----:B------:R-:W-:Y:S05]  /*1070*/  @!P0 BRA `(.L_x_13) ;  /* 0x00000000000c8947 */ /* 0x000fea0003800000 */
[----:B------:R-:W0:Y:S02]  /*1080*/  LDC.64 R90, c[0x0][0x588] ;  /* 0x00016200ff5a7b82 */ /* 0x000e240000000a00 */
[----:B0-----:R1:W5:Y:S01]  /*1090*/  LDG.E R90, desc[UR36][R90.64] ;  /* 0x000000245a5a7981 */ /* 0x001362000c1e1900 */
[----:B------:R-:W-:Y:S05]  /*10a0*/  BRA `(.L_x_12) ;  /* 0x0000000000087947 */ /* 0x000fea0003800000 */
.L_x_13:
[----:B------:R-:W-:Y:S02]  /*10b0*/  ULDC UR4, c[0x0][0x580] ;  /* 0x0001600000047ab9 */ /* 0x000fe40000000800 */
[----:B------:R-:W-:-:S07]  /*10c0*/  IMAD.U32 R90, RZ, RZ, UR4 ;  /* 0x00000004ff5a7e24 */ /* 0x000fce000f8e00ff */
.L_x_12:
[----:B------:R-:W-:Y:S02]  /*10d0*/  ULDC.64 UR4, c[0x0][0x5a0] ;  /* 0x0001680000047ab9 */ /* 0x000fe40000000a00 */
[----:B------:R-:W-:-:S04]  /*10e0*/  ISETP.NE.U32.AND P0, PT, RZ, UR4, PT ;  /* 0x00000004ff007c0c */ /* 0x000fc8000bf05070 */
[----:B------:R-:W-:-:S13]  /*10f0*/  ISETP.NE.AND.EX P0, PT, RZ, UR5, PT, P0 ;  /* 0x00000005ff007c0c */ /* 0x000fda000bf05300 */
[----:B------:R-:W-:Y:S05]  /*1100*/  @!P0 BRA `(.L_x_14) ;  /* 0x00000000001c8947 */ /* 0x000fea0003800000 */
[----:B0-----:R-:W0:Y:S02]  /*1110*/  LDC.64 R4, c[0x0][0x5a0] ;  /* 0x00016800ff047b82 */ /* 0x001e240000000a00 */
[----:B0-----:R-:W2:Y:S02]  /*1120*/  LDG.E.64 R4, desc[UR36][R4.64] ;  /* 0x0000002404047981 */ /* 0x001ea4000c1e1b00 */
[----:B--2---:R-:W-:-:S04]  /*1130*/  ISETP.NE.U32.AND P0, PT, R4, RZ, PT ;  /* 0x000000ff0400720c */ /* 0x004fc80003f05070 */
[----:B------:R-:W-:-:S13]  /*1140*/  ISETP.NE.AND.EX P0, PT, R5, RZ, PT, P0 ;  /* 0x000000ff0500720c */ /* 0x000fda0003f05300 */
[----:B------:R-:W-:Y:S05]  /*1150*/  @!P0 BRA `(.L_x_14) ;  /* 0x0000000000088947 */ /* 0x000fea0003800000 */
[----:B-1----:R0:W5:Y:S01]  /*1160*/  LD.E R91, desc[UR36][R4.64] ;  /* 0x00000024045b7980 */ /* 0x002162000c101900 */
[----:B------:R-:W-:Y:S05]  /*1170*/  BRA `(.L_x_15) ;  /* 0x0000000000247947 */ /* 0x000fea0003800000 */
.L_x_14:
[----:B------:R-:W-:Y:S02]  /*1180*/  ULDC.64 UR4, c[0x0][0x590] ;  /* 0x0001640000047ab9 */ /* 0x000fe40000000a00 */
[----:B------:R-:W-:-:S04]  /*1190*/  ISETP.NE.U32.AND P0, PT, RZ, UR4, PT ;  /* 0x00000004ff007c0c */ /* 0x000fc8000bf05070 */
[----:B------:R-:W-:-:S13]  /*11a0*/  ISETP.NE.AND.EX P0, PT, RZ, UR5, PT, P0 ;  /* 0x00000005ff007c0c */ /* 0x000fda000bf05300 */
[----:B------:R-:W-:Y:S05]  /*11b0*/  @!P0 BRA `(.L_x_16) ;  /* 0x00000000000c8947 */ /* 0x000fea0003800000 */
[----:B0-----:R-:W1:Y:S02]  /*11c0*/  LDC.64 R4, c[0x0][0x590] ;  /* 0x00016400ff047b82 */ /* 0x001e640000000a00 */
[----:B-1----:R1:W5:Y:S01]  /*11d0*/  LDG.E R91, desc[UR36][R4.64] ;  /* 0x00000024045b7981 */ /* 0x002362000c1e1900 */
[----:B------:R-:W-:Y:S05]  /*11e0*/  BRA `(.L_x_15) ;  /* 0x0000000000087947 */ /* 0x000fea0003800000 */
.L_x_16:
[----:B------:R-:W-:Y:S02]  /*11f0*/  ULDC UR4, c[0x0][0x584] ;  /* 0x0001610000047ab9 */ /* 0x000fe40000000800 */
[----:B-1----:R-:W-:-:S07]  /*1200*/  IMAD.U32 R91, RZ, RZ, UR4 ;  /* 0x00000004ff5b7e24 */ /* 0x002fce000f8e00ff */
.L_x_15:
[----:B------:R-:W-:-:S13]  /*1210*/  LOP3.LUT P0, RZ, R3, 0xff, RZ, 0xc0, !PT ;  /* 0x000000ff03ff7812 */ /* 0x000fda000780c0ff */
[----:B------:R-:W-:Y:S05]  /*1220*/  @!P0 EXIT ;  /* 0x000000000000894d */ /* 0x000fea0003800000 */
[----:B------:R-:W2:Y:S01]  /*1230*/  LDC R96, c[0x0][0x658] ;  /* 0x00019600ff607b82 */ /* 0x000ea20000000800 */
[----:B------:R-:W-:Y:S01]  /*1240*/  ULDC.64 UR6, c[0x0][0x288] ;  /* 0x0000a20000067ab9 */ /* 0x000fe20000000a00 */
[----:B------:R-:W-:Y:S01]  /*1250*/  LOP3.LUT R7, R7, 0x1, RZ, 0xc0, !PT ;  /* 0x0000000107077812 */ /* 0x000fe200078ec0ff */
[----:B------:R-:W-:Y:S01]  /*1260*/  UIADD3 UR4, UR7, 0x3f, URZ ;  /* 0x0000003f07047890 */ /* 0x000fe2000fffe03f */
[----:B------:R-:W-:Y:S01]  /*1270*/  SHF.R.U32.HI R3, RZ, 0x2, R98 ;  /* 0x00000002ff037819 */ /* 0x000fe20000011662 */
[----:B01----:R-:W-:Y:S01]  /*1280*/  IMAD.U32 R4, RZ, RZ, UR6 ;  /* 0x00000006ff047e24 */ /* 0x003fe2000f8e00ff */
[----:B------:R-:W-:Y:S01]  /*1290*/  SHF.R.U32.HI R0, RZ, 0x1, R0 ;  /* 0x00000001ff007819 */ /* 0x000fe20000011600 */
[----:B------:R-:W-:Y:S01]  /*12a0*/  USHF.R.S32.HI UR5, URZ, 0x1f, UR4 ;  /* 0x0000001f3f057899 */ /* 0x000fe20008011404 */
[----:B------:R-:W0:Y:S01]  /*12b0*/  LDC.64 R92, c[0x0][0x5c8] ;  /* 0x00017200ff5c7b82 */ /* 0x000e220000000a00 */
[----:B------:R-:W-:Y:S01]  /*12c0*/  LOP3.LUT R97, R98, 0x3, RZ, 0xc0, !PT ;  /* 0x0000000362617812 */ /* 0x000fe200078ec0ff */
[----:B------:R-:W-:Y:S01]  /*12d0*/  IMAD.SHL.U32 R88, R7, 0x40, RZ ;  /* 0x0000004007587824 */ /* 0x000fe200078e00ff */
[----:B------:R-:W-:Y:S01]  /*12e0*/  LOP3.LUT R3, R3, 0x7, RZ, 0xc0, !PT ;  /* 0x0000000703037812 */ /* 0x000fe200078ec0ff */
[----:B------:R-:W-:Y:S01]  /*12f0*/  ULEA.HI UR5, UR5, UR4, URZ, 0x6 ;  /* 0x0000000405057291 */ /* 0x000fe2000f8f303f */
[----:B------:R-:W-:Y:S01]  /*1300*/  LOP3.LUT R0, R0, 0x30, RZ, 0xc0, !PT ;  /* 0x0000003000007812 */ /* 0x000fe200078ec0ff */
[----:B------:R-:W-:Y:S01]  /*1310*/  IMAD R97, R97, -0x2, R4 ;  /* 0xfffffffe61617824 */ /* 0x000fe200078e0204 */
[--C-:B------:R-:W-:Y:S01]  /*1320*/  LOP3.LUT R88, R88, 0x40, R3.reuse, 0xe2, !PT ;  /* 0x0000004058587812 */ /* 0x100fe200078ee203 */
[----:B------:R-:W1:Y:S01]  /*1330*/  LDC R100, c[0x0][0x600] ;  /* 0x00018000ff647b82 */ /* 0x000e620000000800 */
[----:B------:R-:W-:Y:S01]  /*1340*/  IADD3 R4, RZ, -R0, -R3 ;  /* 0x80000000ff047210 */ /* 0x000fe20007ffe803 */
[----:B------:R-:W-:Y:S01]  /*1350*/  IMAD.MOV.U32 R3, RZ, RZ, -0x1 ;  /* 0xffffffffff037424 */ /* 0x000fe200078e00ff */
[----:B------:R-:W-:Y:S01]  /*1360*/  USHF.R.S32.HI UR43, URZ, 0x6, UR5 ;  /* 0x000000063f2b7899 */ /* 0x000fe20008011405 */
[----:B------:R-:W-:Y:S01]  /*1370*/  IMAD.MOV.U32 R5, RZ, RZ, 0x1 ;  /* 0x00000001ff057424 */ /* 0x000fe200078e00ff */
[----:B------:R-:W-:Y:S01]  /*1380*/  LOP3.LUT R99, R98, 0x80, RZ, 0xc0, !PT ;  /* 0x0000008062637812 */ /* 0x000fe200078ec0ff */
[----:B------:R-:W-:Y:S01]  /*1390*/  IMAD R4, R7, -0x40, R4 ;  /* 0xffffffc007047824 */ /* 0x000fe200078e0204 */
[----:B------:R-:W-:Y:S01]  /*13a0*/  UISETP.LT.AND UP0, UPT, UR43, 0x1, UPT ;  /* 0x000000012b00788c */ /* 0x000fe2000bf01270 */
[----:B--2---:R-:W-:Y:S01]  /*13b0*/  SHF.L.U32 R3, R3, R96, RZ ;  /* 0x0000006003037219 */ /* 0x004fe200000006ff */
[----:B------:R-:W-:Y:S01]  /*13c0*/  ULDC UR4, c[0x0][0x284] ;  /* 0x0000a10000047ab9 */ /* 0x000fe20000000800 */
[----:B------:R-:W-:Y:S01]  /*13d0*/  LOP3.LUT R88, R88, R0, RZ, 0xfc, !PT ;  /* 0x0000000058587212 */ /* 0x000fe200078efcff */
[----:B------:R-:W-:Y:S01]  /*13e0*/  USEL UR44, UR43, 0x1, UP0 ;  /* 0x000000012b2c7887 */ /* 0x000fe20008000000 */
[----:B------:R-:W-:Y:S01]  /*13f0*/  SHF.L.U32 R96, R5, R96, RZ ;  /* 0x0000006005607219 */ /* 0x000fe200000006ff */
[----:B------:R-:W-:Y:S01]  /*1400*/  IMAD.SHL.U32 R98, R98, 0x2, RZ ;  /* 0x0000000262627824 */ /* 0x000fe200078e00ff */
[----:B------:R-:W-:Y:S01]  /*1410*/  LOP3.LUT R118, R18, 0x1, RZ, 0xfc, !PT ;  /* 0x0000000112767812 */ /* 0x000fe200078efcff */
[----:B------:R-:W-:Y:S01]  /*1420*/  VIADD R102, R4, UR4 ;  /* 0x0000000404667c36 */ /* 0x000fe20008000000 */
[C-C-:B0-----:R-:W-:Y:S01]  /*1430*/  SHF.L.U64.HI R94, R92.reuse, 0x7, R93.reuse ;  /* 0x000000075c5e7819 */ /* 0x141fe2000001025d */
[----:B------:R-:W-:Y:S01]  /*1440*/  IMAD.MOV.U32 R89, RZ, RZ, RZ ;  /* 0x000000ffff597224 */ /* 0x000fe200078e00ff */
[C---:B------:R-:W-:Y:S01]  /*1450*/  SHF.L.U64.HI R95, R92.reuse, 0x3, R93 ;  /* 0x000000035c5f7819 */ /* 0x040fe2000001025d */
[C---:B------:R-:W-:Y:S01]  /*1460*/  IMAD.SHL.U32 R93, R92.reuse, 0x80, RZ ;  /* 0x000000805c5d7824 */ /* 0x040fe200078e00ff */
[----:B------:R-:W-:Y:S01]  /*1470*/  SHF.R.U32.HI R99, RZ, 0x7, R99 ;  /* 0x00000007ff637819 */ /* 0x000fe20000011663 */
[----:B------:R-:W-:Y:S01]  /*1480*/  IMAD.SHL.U32 R92, R92, 0x8, RZ ;  /* 0x000000085c5c7824 */ /* 0x000fe200078e00ff */
[----:B------:R-:W-:Y:S01]  /*1490*/  LOP3.LUT R101, RZ, R3, RZ, 0x33, !PT ;  /* 0x00000003ff657212 */ /* 0x000fe200078e33ff */
[----:B------:R-:W-:Y:S01]  /*14a0*/  UIADD3 UR44, UR43, -UR44, URZ ;  /* 0x8000002c2b2c7290 */ /* 0x000fe2000fffe03f */
[----:B-1----:R-:W-:Y:S01]  /*14b0*/  VIADD R100, R100, 0xffffffff ;  /* 0xffffffff64647836 */ /* 0x002fe20000000000 */
[----:B------:R-:W-:Y:S01]  /*14c0*/  UMOV UR40, URZ ;  /* 0x0000003f00287c82 */ /* 0x000fe20008000000 */
[----:B------:R-:W-:-:S09]  /*14d0*/  UMOV UR42, URZ ;  /* 0x0000003f002a7c82 */ /* 0x000fd20008000000 */
.L_x_160:
[----:B0-----:R-:W0:Y:S01]  /*14e0*/  SHFL.IDX PT, R0, R99, RZ, 0x1f ;  /* 0x00001fff63007589 */ /* 0x001e2200000e0000 */
[----:B-1----:R-:W1:Y:S01]  /*14f0*/  S2UR UR7, SR_CgaCtaId ;  /* 0x00000000000779c3 */ /* 0x002e620000008800 */
[----:B------:R-:W-:Y:S01]  /*1500*/  UMOV UR6, 0x400 ;  /* 0x0000040000067882 */ /* 0x000fe20000000000 */
[----:B0-----:R-:W-:Y:S01]  /*1510*/  R2UR UR4, R0 ;  /* 0x00000000000472ca */ /* 0x001fe200000e0000 */
[----:B-1----:R-:W-:-:S12]  /*1520*/  ULEA UR6, UR7, UR6, 0x18 ;  /* 0x0000000607067291 */ /* 0x002fd8000f8ec03f */
[----:B------:R-:W-:-:S04]  /*1530*/  ULEA.HI UR5, UR4, UR4, URZ, 0x1 ;  /* 0x0000000404057291 */ /* 0x000fc8000f8f083f */
[----:B------:R-:W-:-:S04]  /*1540*/  ULOP3.LUT UR5, UR5, 0x7fffe, URZ, 0xc0, !UPT ;  /* 0x0007fffe05057892 */ /* 0x000fc8000f8ec03f */
[----:B------:R-:W-:-:S03]  /*1550*/  UIADD3 UR5, UR4, -UR5, URZ ;  /* 0x8000000504057290 */ /* 0x000fc6000fffe03f */
[----:B------:R-:W-:Y:S01]  /*1560*/  ULDC UR4, c[0x0][0x28c] ;  /* 0x0000a30000047ab9 */ /* 0x000fe20000000800 */
[----:B------:R-:W-:Y:S01]  /*1570*/  ULEA UR5, UR5, UR6, 0xd ;  /* 0x0000000605057291 */ /* 0x000fe2000f8e683f */
[----:B------:R-:W-:-:S03]  /*1580*/  ISETP.LT.AND P0, PT, RZ, UR4, PT ;  /* 0x00000004ff007c0c */ /* 0x000fc6000bf01270 */
[----:B------:R-:W-:-:S04]  /*1590*/  UIADD3 UR5, UR5, 0x100, URZ ;  /* 0x0000010005057890 */ /* 0x000fc8000fffe03f */
[----:B------:R-:W-:-:S04]  /*15a0*/  USHF.R.U32.HI UR5, URZ, 0x4, UR5 ;  /* 0x000000043f057899 */ /* 0x000fc80008011605 */
[----:B------:R-:W-:-:S04]  /*15b0*/  ULOP3.LUT UR5, UR5, 0x3fff, URZ, 0xc0, !UPT ;  /* 0x00003fff05057892 */ /* 0x000fc8000f8ec03f */
[----:B------:R-:W-:Y:S01]  /*15c0*/  ULOP3.LUT UR45, UR5, 0x10000, URZ, 0xfc, !UPT ;  /* 0x00010000052d7892 */ /* 0x000fe2000f8efc3f */
[----:B--234-:R-:W-:Y:S11]  /*15d0*/  @P0 BRA `(.L_x_17) ;  /* 0x0000000000400947 */ /* 0x01cff60003800000 */
[----:B------:R-:W-:Y:S01]  /*15e0*/  MOV R0, 0x0 ;  /* 0x0000000000007802 */ /* 0x000fe20000000f00 */
[----:B------:R-:W-:Y:S01]  /*15f0*/  ULDC.64 UR4, c[0x4][0x68] ;  /* 0x01001a0000047ab9 */ /* 0x000fe20000000a00 */
[----:B------:R-:W-:Y:S01]  /*1600*/  ULDC.64 UR6, c[0x4][0x8] ;  /* 0x0100020000067ab9 */ /* 0x000fe20000000a00 */
[----:B------:R-:W-:Y:S01]  /*1610*/  IMAD.U32 R4, RZ, RZ, UR4 ;  /* 0x00000004ff047e24 */ /* 0x000fe2000f8e00ff */
[----:B------:R0:W1:Y:S01]  /*1620*/  LDC.64 R14, c[0x4][R0] ;  /* 0x01000000000e7b82 */ /* 0x0000620000000a00 */
[----:B------:R-:W-:Y:S01]  /*1630*/  IMAD.U32 R5, RZ, RZ, UR5 ;  /* 0x00000005ff057e24 */ /* 0x000fe2000f8e00ff */
[----:B------:R-:W-:Y:S01]  /*1640*/  ULDC.64 UR4, c[0x4][0x70] ;  /* 0x01001c0000047ab9 */ /* 0x000fe20000000a00 */
[----:B------:R-:W-:Y:S02]  /*1650*/  IMAD.U32 R10, RZ, RZ, UR6 ;  /* 0x00000006ff0a7e24 */ /* 0x000fe4000f8e00ff */
[----:B------:R-:W-:Y:S02]  /*1660*/  IMAD.U32 R6, RZ, RZ, UR4 ;  /* 0x00000004ff067e24 */ /* 0x000fe4000f8e00ff */
[----:B------:R-:W-:-:S02]  /*1670*/  IMAD.U32 R7, RZ, RZ, UR5 ;  /* 0x00000005ff077e24 */ /* 0x000fc4000f8e00ff */
[----:B------:R-:W-:Y:S02]  /*1680*/  IMAD.U32 R11, RZ, RZ, UR7 ;  /* 0x00000007ff0b7e24 */ /* 0x000fe4000f8e00ff */
[----:B------:R-:W-:Y:S02]  /*1690*/  IMAD.MOV.U32 R8, RZ, RZ, 0x1e1 ;  /* 0x000001e1ff087424 */ /* 0x000fe400078e00ff */
[----:B------:R-:W-:Y:S02]  /*16a0*/  IMAD.MOV.U32 R12, RZ, RZ, 0x1 ;  /* 0x00000001ff0c7424 */ /* 0x000fe400078e00ff */
[----:B0-----:R-:W-:-:S07]  /*16b0*/  IMAD.MOV.U32 R13, RZ, RZ, RZ ;  /* 0x000000ffff0d7224 */ /* 0x001fce00078e00ff */
[----:B------:R-:W-:-:S07]  /*16c0*/  LEPC R20, `(.L_x_17) ;  /* 0x000000001014794e */ /* 0x000fce0000000000 */
[----:B-1---5:R-:W-:Y:S05]  /*16d0*/  CALL.ABS.NOINC R14 ;  /* 0x000000000e007343 */ /* 0x022fea0003c00000 */
.L_x_17:
[----:B------:R-:W-:-:S13]  /*16e0*/  ISETP.NE.AND P0, PT, R118, 0x3, PT ;  /* 0x000000037600780c */ /* 0x000fda0003f05270 */
[----:B------:R-:W-:Y:S05]  /*16f0*/  @!P0 BRA `(.L_x_18) ;  /* 0x0000000000048947 */ /* 0x000fea0003800000 */
[----:B------:R-:W-:Y:S01]  /*1700*/  BPT.TRAP 0x1 ;  /* 0x000000040000795c */ /* 0x000fe20000300000 */
.L_x_18:
[----:B------:R-:W0:Y:S01]  /*1710*/  S2UR UR5, SR_CgaCtaId ;  /* 0x00000000000579c3 */ /* 0x000e220000008800 */
[----:B------:R-:W-:Y:S01]  /*1720*/  UMOV UR4, 0x400 ;  /* 0x0000040000047882 */ /* 0x000fe20000000000 */
[----:B------:R-:W-:Y:S02]  /*1730*/  IMAD.U32 R0, RZ, RZ, UR40 ;  /* 0x00000028ff007e24 */ /* 0x000fe4000f8e00ff */
[----:B------:R-:W-:-:S03]  /*1740*/  IMAD.U32 R3, RZ, RZ, UR42 ;  /* 0x0000002aff037e24 */ /* 0x000fc6000f8e00ff */
[----:B------:R-:W-:Y:S01]  /*1750*/  SHF.L.U32 R0, R0, 0x1f, RZ ;  /* 0x0000001f00007819 */ /* 0x000fe200000006ff */
[----:B0-----:R-:W-:-:S06]  /*1760*/  ULEA UR4, UR5, UR4, 0x18 ;  /* 0x0000000405047291 */ /* 0x001fcc000f8ec03f */
[----:B------:R-:W-:-:S04]  /*1770*/  IMAD.U32 R6, RZ, RZ, UR4 ;  /* 0x00000004ff067e24 */ /* 0x000fc8000f8e00ff */
[----:B------:R-:W-:-:S04]  /*1780*/  IMAD R3, R3, 0x8, R6 ;  /* 0x0000000803037824 */ /* 0x000fc800078e0206 */
[----:B------:R0:W1:Y:S01]  /*1790*/  SYNCS.PHASECHK.TRANS64.TRYWAIT P1, [R3+URZ], R0 ;  /* 0x00000000030075a7 */ /* 0x000062000802017f */
[----:B------:R-:W-:Y:S05]  /*17a0*/  @!P0 BRA `(.L_x_19) ;  /* 0x0000000000048947 */ /* 0x000fea0003800000 */
[----:B------:R-:W-:Y:S01]  /*17b0*/  BPT.TRAP 0x1 ;  /* 0x000000040000795c */ /* 0x000fe20000300000 */
.L_x_19:
[----:B------:R-:W-:-:S05]  /*17c0*/  IMAD.U32 R4, RZ, RZ, UR44 ;  /* 0x0000002cff047e24 */ /* 0x000fca000f8e00ff */
[----:B------:R-:W-:Y:S01]  /*17d0*/  ISETP.GE.AND P2, PT, R4, 0x1, PT ;  /* 0x000000010400780c */ /* 0x000fe20003f46270 */
[----:B-1----:R-:W-:-:S12]  /*17e0*/  @P1 BRA `(.L_x_20) ;  /* 0x0000000000081947 */ /* 0x002fd80003800000 */
[----:B------:R-:W1:Y:S02]  /*17f0*/  SYNCS.PHASECHK.TRANS64.TRYWAIT P1, [R3+URZ], R0 ;  /* 0x00000000030075a7 */ /* 0x000e64000802017f */
[----:B-1----:R-:W-:Y:S05]  /*1800*/  @!P1 BRA `(.L_x_21) ;  /* 0x0000007800789947 */ /* 0x002fea0003800000 */
.L_x_20:
[----:B------:R-:W-:Y:S05]  /*1810*/  WARPSYNC.ALL ;  /* 0x0000000000007948 */ /* 0x000fea0003800000 */
[----:B------:R-:W-:Y:S01]  /*1820*/  R2UR UR4, R6 ;  /* 0x00000000060472ca */ /* 0x000fe200000e0000 */
[----:B------:R-:W-:Y:S01]  /*1830*/  ULEA UR8, UR42, UR45, 0xc ;  /* 0x0000002d2a087291 */ /* 0x000fe2000f8e603f */
[----:B------:R-:W-:Y:S01]  /*1840*/  WARPGROUP.ARRIVE ;  /* 0x00000000000079c5 */ /* 0x000fe20000000000 */
[----:B------:R-:W-:Y:S01]  /*1850*/  UMOV UR9, 0x40000040 ;  /* 0x4000004000097882 */ /* 0x000fe20000000000 */
[----:B------:R-:W-:Y:S01]  /*1860*/  UMOV UR11, 0x40000040 ;  /* 0x40000040000b7882 */ /* 0x000fe20000000000 */
[----:B------:R-:W-:Y:S01]  /*1870*/  UIADD3 UR12, UR8, 0x400, URZ ;  /* 0x00000400080c7890 */ /* 0x000fe2000fffe03f */
[----:B------:R-:W-:Y:S01]  /*1880*/  UMOV UR15, UR11 ;  /* 0x0000000b000f7c82 */ /* 0x000fe20008000000 */
[----:B------:R-:W-:Y:S01]  /*1890*/  UMOV UR13, 0x40000040 ;  /* 0x40000040000d7882 */ /* 0x000fe20000000000 */
[----:B------:R-:W-:-:S05]  /*18a0*/  UIADD3 UR5, UR8, 0x402, URZ ;  /* 0x0000040208057890 */ /* 0x000fca000fffe03f */
[----:B------:R-:W-:-:S04]  /*18b0*/  UIADD3 UR4, UR4, 0x50100, URZ ;  /* 0x0005010004047890 */ /* 0x000fc8000fffe03f */
[----:B------:R-:W-:-:S04]  /*18c0*/  USHF.R.U32.HI UR4, URZ, 0x4, UR4 ;  /* 0x000000043f047899 */ /* 0x000fc80008011604 */
[----:B------:R-:W-:-:S04]  /*18d0*/  ULOP3.LUT UR4, UR4, 0x3fff, URZ, 0xc0, !UPT ;  /* 0x00003fff04047892 */ /* 0x000fc8000f8ec03f */
[----:B------:R-:W-:-:S04]  /*18e0*/  ULOP3.LUT UR4, UR4, 0x10000, URZ, 0xfc, !UPT ;  /* 0x0001000004047892 */ /* 0x000fc8000f8efc3f */
[----:B------:R-:W-:-:S07]  /*18f0*/  ULEA UR6, UR42, UR4, 0xa ;  /* 0x000000042a067291 */ /* 0x000fce000f8e503f */
[----:B------:R-:W-:Y:S02]  /*1900*/  UMOV UR10, UR6 ;  /* 0x00000006000a7c82 */ /* 0x000fe40008000000 */
[----:B------:R-:W-:Y:S01]  /*1910*/  HGMMA.64x64x8.F32.TF32 R56, gdesc[UR8], RZ, !UPT, gsb0 ;  /* 0x04e00000083879f0 */ /* 0x000fe2000c0028ff */
[----:B------:R-:W-:Y:S01]  /*1920*/  UMOV UR14, UR10 ;  /* 0x0000000a000e7c82 */ /* 0x000fe20008000000 */
[----:B------:R-:W-:Y:S01]  /*1930*/  UIADD3 UR10, UR6, 0x206, URZ ;  /* 0x00000206060a7890 */ /* 0x000fe2000fffe03f */
[----:B------:R-:W-:Y:S01]  /*1940*/  UMOV UR9, 0x40000040 ;  /* 0x4000004000097882 */ /* 0x000fe20000000000 */
[----:B------:R-:W-:Y:S01]  /*1950*/  UMOV UR11, 0x40000040 ;  /* 0x40000040000b7882 */ /* 0x000fe20000000000 */
[----:B------:R-:W-:Y:S02]  /*1960*/  WARPGROUP.DEPBAR.LE gsb0, 0x0 ;  /* 0x00008000000079c5 */ /* 0x000fe40000010000 */
[----:B------:R-:W-:-:S06]  /*1970*/  WARPGROUP.ARRIVE ;  /* 0x00000000000079c5 */ /* 0x000fcc0000000000 */
[----:B------:R-:W-:Y:S01]  /*1980*/  HGMMA.64x64x8.F32.TF32 R24, gdesc[UR12], RZ, !UPT, gsb0 ;  /* 0x04e000000c1879f0 */ /* 0x000fe2000c0028ff */
[----:B------:R-:W-:Y:S02]  /*1990*/  UIADD3 UR12, UR8, 0x2, URZ ;  /* 0x00000002080c7890 */ /* 0x000fe4000fffe03f */
[----:B------:R-:W-:Y:S01]  /*19a0*/  UIADD3 UR14, UR6, 0x2, URZ ;  /* 0x00000002060e7890 */ /* 0x000fe2000fffe03f */
[----:B------:R-:W-:Y:S01]  /*19b0*/  UMOV UR13, 0x40000040 ;  /* 0x40000040000d7882 */ /* 0x000fe20000000000 */
[----:B------:R-:W-:Y:S01]  /*19c0*/  UMOV UR15, 0x40000040 ;  /* 0x40000040000f7882 */ /* 0x000fe20000000000 */
[----:B------:R-:W-:Y:S02]  /*19d0*/  WARPGROUP.DEPBAR.LE gsb0, 0x0 ;  /* 0x00008000000079c5 */ /* 0x000fe40000010000 */
[----:B------:R-:W-:-:S06]  /*19e0*/  WARPGROUP.ARRIVE ;  /* 0x00000000000079c5 */ /* 0x000fcc0000000000 */
[----:B------:R-:W-:Y:S01]  /*19f0*/  HGMMA.64x64x8.F32.TF32 R56, gdesc[UR12], R56, gsb0 ;  /* 0x04e000000c3879f0 */ /* 0x000fe20008002838 */
[----:B------:R-:W-:Y:S01]  /*1a00*/  UMOV UR12, UR5 ;  /* 0x00000005000c7c82 */ /* 0x000fe20008000000 */
[----:B------:R-:W-:Y:S01]  /*1a10*/  UMOV UR13, 0x40000040 ;  /* 0x40000040000d7882 */ /* 0x000fe20000000000 */
[----:B------:R-:W-:Y:S01]  /*1a20*/  UIADD3 UR5, UR8, 0x404, URZ ;  /* 0x0000040408057890 */ /* 0x000fe2000fffe03f */
[----:B------:R-:W-:Y:S02]  /*1a30*/  WARPGROUP.DEPBAR.LE gsb0, 0x0 ;  /* 0x00008000000079c5 */ /* 0x000fe40000010000 */
[----:B------:R-:W-:-:S06]  /*1a40*/  WARPGROUP.ARRIVE ;  /* 0x00000000000079c5 */ /* 0x000fcc0000000000 */
[----:B------:R-:W-:Y:S01]  /*1a50*/  HGMMA.64x64x8.F32.TF32 R24, gdesc[UR12], R24, gsb0 ;  /* 0x04e000000c1879f0 */ /* 0x000fe20008002818 */
        /* <DEDUP_REMOVED lines=56> */
[----:B------:R-:W-:Y:S01]  /*1de0*/  UIADD3 UR6, UR8, 0xc06, URZ ;  /* 0x00000c0608067890 */ /* 0x000fe2000fffe03f */
[----:B------:R-:W-:Y:S02]  /*1df0*/  WARPGROUP.DEPBAR.LE gsb0, 0x0 ;  /* 0x00008000000079c5 */ /* 0x000fe40000010000 */
[----:B------:R-:W-:-:S06]  /*1e00*/  WARPGROUP.ARRIVE ;  /* 0x00000000000079c5 */ /* 0x000fcc0000000000 */
[----:B------:R-:W-:Y:S01]  /*1e10*/  HGMMA.64x64x8.F32.TF32 R56, gdesc[UR12], R56, gsb0 ;  /* 0x04e000000c3879f0 */ /* 0x000fe20008002838 */
[----:B------:R-:W-:Y:S01]  /*1e20*/  UMOV UR12, UR5 ;  /* 0x00000005000c7c82 */ /* 0x000fe20008000000 */
[----:B------:R-:W-:Y:S01]  /*1e30*/  UMOV UR13, 0x40000040 ;  /* 0x40000040000d7882 */ /* 0x000fe20000000000 */
[----:B------:R-:W-:-:S07]  /*1e40*/  UIADD3 UR5, UR8, 0x806, URZ ;  /* 0x0000080608057890 */ /* 0x000fce000fffe03f */
[----:B------:R-:W-:Y:S01]  /*1e50*/  UMOV UR8, UR5 ;  /* 0x0000000500087c82 */ /* 0x000fe20008000000 */
[----:B------:R-:W-:Y:S02]  /*1e60*/  WARPGROUP.DEPBAR.LE gsb0, 0x0 ;  /* 0x00008000000079c5 */ /* 0x000fe40000010000 */
[----:B------:R-:W-:-:S06]  /*1e70*/  WARPGROUP.ARRIVE ;  /* 0x00000000000079c5 */ /* 0x000fcc0000000000 */
[----:B------:R-:W-:Y:S03]  /*1e80*/  HGMMA.64x64x8.F32.TF32 R24, gdesc[UR12], R24, gsb0 ;  /* 0x04e000000c1879f0 */ /* 0x000fe60008002818 */
[----:B------:R-:W-:Y:S02]  /*1e90*/  WARPGROUP.DEPBAR.LE gsb0, 0x0 ;  /* 0x00008000000079c5 */ /* 0x000fe40000010000 */
[----:B------:R-:W-:-:S06]  /*1ea0*/  WARPGROUP.ARRIVE ;  /* 0x00000000000079c5 */ /* 0x000fcc0000000000 */
[----:B------:R-:W-:Y:S01]  /*1eb0*/  HGMMA.64x64x8.F32.TF32 R56, gdesc[UR8], R56, gsb0 ;  /* 0x04e00000083879f0 */ /* 0x000fe20008002838 */
[----:B------:R-:W-:Y:S01]  /*1ec0*/  UMOV UR8, UR6 ;  /* 0x0000000600087c82 */ /* 0x000fe20008000000 */
[----:B------:R-:W-:Y:S01]  /*1ed0*/  UMOV UR9, 0x40000040 ;  /* 0x4000004000097882 */ /* 0x000fe20000000000 */
[----:B------:R-:W-:Y:S02]  /*1ee0*/  WARPGROUP.DEPBAR.LE gsb0, 0x0 ;  /* 0x00008000000079c5 */ /* 0x000fe40000010000 */
[----:B------:R-:W-:-:S06]  /*1ef0*/  WARPGROUP.ARRIVE ;  /* 0x00000000000079c5 */ /* 0x000fcc0000000000 */
[----:B------:R-:W-:Y:S03]  /*1f00*/  HGMMA.64x64x8.F32.TF32 R24, gdesc[UR8], R24, gsb0 ;  /* 0x04e00000081879f0 */ /* 0x000fe60008002818 */
[----:B------:R-:W-:Y:S02]  /*1f10*/  WARPGROUP.DEPBAR.LE gsb0, 0x0 ;  /* 0x00008000000079c5 */ /* 0x000fe40000010000 */
[----:B------:R-:W-:Y:S05]  /*1f20*/  @!P2 BRA `(.L_x_22) ;  /* 0x000000080058a947 */ /* 0x000fea0003800000 */
[----:B------:R-:W-:Y:S01]  /*1f30*/  UIADD3 UR5, UR42, 0x1, URZ ;  /* 0x000000012a057890 */ /* 0x000fe2000fffe03f */
[----:B01----:R-:W-:Y:S02]  /*1f40*/  IMAD.U32 R0, RZ, RZ, UR44 ;  /* 0x0000002cff007e24 */ /* 0x003fe4000f8e00ff */
[----:B------:R-:W-:Y:S01]  /*1f50*/  IMAD.U32 R3, RZ, RZ, UR42 ;  /* 0x0000002aff037e24 */ /* 0x000fe2000f8e00ff */
[----:B------:R-:W-:-:S04]  /*1f60*/  UISETP.NE.AND UP0, UPT, UR5, 0x5, UPT ;  /* 0x000000050500788c */ /* 0x000fc8000bf05270 */
[----:B------:R-:W-:Y:S02]  /*1f70*/  USEL UR6, URZ, 0x1, UP0 ;  /* 0x000000013f067887 */ /* 0x000fe40008000000 */
[----:B------:R-:W-:Y:S02]  /*1f80*/  USEL UR5, UR5, URZ, UP0 ;  /* 0x0000003f05057287 */ /* 0x000fe40008000000 */
[----:B------:R-:W-:-:S06]  /*1f90*/  ULOP3.LUT UR6, UR40, UR6, URZ, 0x3c, !UPT ;  /* 0x0000000628067292 */ /* 0x000fcc000f8e3c3f */
[----:B------:R-:W-:-:S07]  /*1fa0*/  IMAD.U32 R7, RZ, RZ, UR6 ;  /* 0x00000006ff077e24 */ /* 0x000fce000f8e00ff */
.L_x_29:
[----:B------:R-:W-:Y:S05]  /*1fb0*/  @!P0 BRA `(.L_x_23) ;  /* 0x0000000000048947 */ /* 0x000fea0003800000 */
[----:B------:R-:W-:Y:S01]  /*1fc0*/  BPT.TRAP 0x1 ;  /* 0x000000040000795c */ /* 0x000fe20000300000 */
.L_x_23:
[----:B------:R-:W0:Y:S01]  /*1fd0*/  S2UR UR7, SR_CgaCtaId ;  /* 0x00000000000779c3 */ /* 0x000e220000008800 */
[----:B------:R-:W-:Y:S01]  /*1fe0*/  UMOV UR6, 0x400 ;  /* 0x0000040000067882 */ /* 0x000fe20000000000 */
[----:B------:R-:W-:Y:S01]  /*1ff0*/  IMAD.U32 R5, RZ, RZ, UR5 ;  /* 0x00000005ff057e24 */ /* 0x000fe2000f8e00ff */
[----:B------:R-:W-:Y:S01]  /*2000*/  SHF.L.U32 R4, R7, 0x1f, RZ ;  /* 0x0000001f07047819 */ /* 0x000fe200000006ff */
[----:B0-----:R-:W-:-:S06]  /*2010*/  ULEA UR6, UR7, UR6, 0x18 ;  /* 0x0000000607067291 */ /* 0x001fcc000f8ec03f */
[----:B------:R-:W-:-:S04]  /*2020*/  IMAD.U32 R6, RZ, RZ, UR6 ;  /* 0x00000006ff067e24 */ /* 0x000fc8000f8e00ff */
[----:B------:R-:W-:-:S04]  /*2030*/  IMAD R5, R5, 0x8, R6 ;  /* 0x0000000805057824 */ /* 0x000fc800078e0206 */
[----:B------:R0:W1:Y:S01]  /*2040*/  SYNCS.PHASECHK.TRANS64.TRYWAIT P1, [R5+URZ], R4 ;  /* 0x00000004050075a7 */ /* 0x000062000802017f */
[----:B------:R-:W-:Y:S05]  /*2050*/  @!P0 BRA `(.L_x_24) ;  /* 0x0000000000048947 */ /* 0x000fea0003800000 */
[----:B------:R-:W-:Y:S01]  /*2060*/  BPT.TRAP 0x1 ;  /* 0x000000040000795c */ /* 0x000fe20000300000 */
.L_x_24:
[----:B-1----:R-:W-:Y:S05]  /*2070*/  @P1 BRA `(.L_x_25) ;  /* 0x0000000000081947 */ /* 0x002fea0003800000 */
[----:B------:R-:W1:Y:S02]  /*2080*/  SYNCS.PHASECHK.TRANS64.TRYWAIT P1, [R5+URZ], R4 ;  /* 0x00000004050075a7 */ /* 0x000e64000802017f */
[----:B-1----:R-:W-:Y:S05]  /*2090*/  @!P1 BRA `(.L_x_26) ;  /* 0x0000007000689947 */ /* 0x002fea0003800000 */
.L_x_25:
[----:B------:R-:W-:Y:S01]  /*20a0*/  ULEA UR8, UR5, UR4, 0xa ;  /* 0x0000000405087291 */ /* 0x000fe2000f8e503f */
[----:B------:R-:W-:Y:S01]  /*20b0*/  WARPGROUP.ARRIVE ;  /* 0x00000000000079c5 */ /* 0x000fe20000000000 */
[----:B------:R-:W-:Y:S01]  /*20c0*/  ULEA UR6, UR5, UR45, 0xc ;  /* 0x0000002d05067291 */ /* 0x000fe2000f8e603f */
[----:B------:R-:W-:Y:S01]  /*20d0*/  UMOV UR15, 0x40000040 ;  /* 0x40000040000f7882 */ /* 0x000fe20000000000 */
[----:B------:R-:W-:Y:S02]  /*20e0*/  UMOV UR13, 0x40000040 ;  /* 0x40000040000d7882 */ /* 0x000fe40000000000 */
[----:B------:R-:W-:Y:S01]  /*20f0*/  UIADD3 UR7, UR6, 0x400, URZ ;  /* 0x0000040006077890 */ /* 0x000fe2000fffe03f */
[----:B------:R-:W-:Y:S02]  /*2100*/  UMOV UR14, UR8 ;  /* 0x00000008000e7c82 */ /* 0x000fe40008000000 */
[----:B------:R-:W-:Y:S01]  /*2110*/  UMOV UR12, UR6 ;  /* 0x00000006000c7c82 */ /* 0x000fe20008000000 */
[----:B------:R-:W-:Y:S01]  /*2120*/  UIADD3 UR10, UR8, 0x206, URZ ;  /* 0x00000206080a7890 */ /* 0x000fe2000fffe03f */
[----:B------:R-:W-:Y:S01]  /*2130*/  HGMMA.64x64x8.F32.TF32 R56, gdesc[UR12], R56, gsb0 ;  /* 0x04e000000c3879f0 */ /* 0x000fe20008002838 */
[----:B------:R-:W-:Y:S01]  /*2140*/  UMOV UR13, 0x40000040 ;  /* 0x40000040000d7882 */ /* 0x000fe20000000000 */
[----:B------:R-:W-:Y:S01]  /*2150*/  UMOV UR12, UR7 ;  /* 0x00000007000c7c82 */ /* 0x000fe20008000000 */
[----:B------:R-:W-:Y:S01]  /*2160*/  UIADD3 UR7, UR6, 0x402, URZ ;  /* 0x0000040206077890 */ /* 0x000fe2000fffe03f */
[----:B------:R-:W-:Y:S01]  /*2170*/  UMOV UR11, 0x40000040 ;  /* 0x40000040000b7882 */ /* 0x000fe20000000000 */
[----:B------:R-:W-:Y:S01]  /*2180*/  UMOV UR9, 0x40000040 ;  /* 0x4000004000097882 */ /* 0x000fe20000000000 */
[----:B------:R-:W-:-:S02]  /*2190*/  WARPGROUP.DEPBAR.LE gsb0, 0x0 ;  /* 0x00008000000079c5 */ /* 0x000fc40000010000 */
        /* <DEDUP_REMOVED lines=71> */
[----:B------:R-:W-:Y:S02]  /*2610*/  UIADD3 UR8, UR6, 0x806, URZ ;  /* 0x0000080606087890 */ /* 0x000fe4000fffe03f */
[----:B------:R-:W-:Y:S01]  /*2620*/  UIADD3 UR6, UR6, 0xc06, URZ ;  /* 0x00000c0606067890 */ /* 0x000fe2000fffe03f */
        /* <DEDUP_REMOVED lines=18> */
[----:B------:R-:W-:Y:S01]  /*2750*/  BPT.TRAP 0x1 ;  /* 0x000000040000795c */ /* 0x000fe20000300000 */
.L_x_27:
[----:B------:R-:W-:-:S13]  /*2760*/  ISETP.NE.AND P1, PT, R22, RZ, PT ;  /* 0x000000ff1600720c */ /* 0x000fda0003f25270 */
[----:B01----:R-:W-:-:S04]  /*2770*/  @P1 IMAD R4, R3, 0x8, R6 ;  /* 0x0000000803041824 */ /* 0x003fc800078e0206 */
[----:B------:R-:W-:-:S05]  /*2780*/  @P1 VIADD R4, R4, 0x28 ;  /* 0x0000002804041836 */ /* 0x000fca0000000000 */
[----:B------:R-:W-:-:S04]  /*2790*/  @P1 PRMT R4, R19, 0x654, R4 ;  /* 0x0000065413041816 */ /* 0x000fc80000000004 */
[----:B------:R0:W-:Y:S01]  /*27a0*/  @P1 SYNCS.ARRIVE.TRANS64.RED.A1T0 RZ, [R4+URZ], RZ ;  /* 0x000000ff04ff19a7 */ /* 0x0001e2000810043f */
[----:B------:R-:W-:-:S13]  /*27b0*/  ISETP.GT.U32.AND P1, PT, R18, 0x1, PT ;  /* 0x000000011200780c */ /* 0x000fda0003f24070 */
[----:B0-----:R-:W-:Y:S05]  /*27c0*/  @P1 BRA `(.L_x_28) ;  /* 0x0000000000041947 */ /* 0x001fea0003800000 */
[----:B------:R-:W-:Y:S01]  /*27d0*/  BPT.TRAP 0x1 ;  /* 0x000000040000795c */ /* 0x000fe20000300000 */
.L_x_28:
[----:B------:R-:W-:Y:S01]  /*27e0*/  UIADD3 UR5, UR5, 0x1, URZ ;  /* 0x0000000105057890 */ /* 0x000fe2000fffe03f */
[C---:B------:R-:W-:Y:S01]  /*27f0*/  ISETP.GT.AND P2, PT, R0.reuse, 0x1, PT ;  /* 0x000000010000780c */ /* 0x040fe20003f44270 */
[----:B------:R-:W-:Y:S02]  /*2800*/  VIADD R3, R3, 0x1 ;  /* 0x0000000103037836 */ /* 0x000fe40000000000 */
[----:B------:R-:W-:Y:S01]  /*2810*/  UISETP.NE.AND UP0, UPT, UR5, 0x5, UPT ;  /* 0x000000050500788c */ /* 0x000fe2000bf05270 */
[----:B------:R-:W-:Y:S02]  /*2820*/  VIADD R0, R0, 0xffffffff ;  /* 0xffffffff00007836 */ /* 0x000fe40000000000 */
[C---:B------:R-:W-:Y:S01]  /*2830*/  ISETP.NE.AND P1, PT, R3.reuse, 0x5, PT ;  /* 0x000000050300780c */ /* 0x040fe20003f25270 */
[----:B------:R-:W-:Y:S02]  /*2840*/  USEL UR6, URZ, 0x1, UP0 ;  /* 0x000000013f067887 */ /* 0x000fe40008000000 */
[----:B------:R-:W-:Y:S01]  /*2850*/  USEL UR5, UR5, URZ, UP0 ;  /* 0x0000003f05057287 */ /* 0x000fe20008000000 */
[----:B------:R-:W-:-:S03]  /*2860*/  SEL R3, R3, RZ, P1 ;  /* 0x000000ff03037207 */ /* 0x000fc60000800000 */
[----:B------:R-:W-:Y:S01]  /*2870*/  LOP3.LUT R7, R7, UR6, RZ, 0x3c, !PT ;  /* 0x0000000607077c12 */ /* 0x000fe2000f8e3cff */
[----:B------:R-:W-:Y:S07]  /*2880*/  @P2 BRA `(.L_x_29) ;  /* 0xfffffff400c82947 */ /* 0x000fee000383ffff */
.L_x_22:
[----:B01----:R-:W0:Y:S02]  /*2890*/  LDC R0, c[0x0][0x28c] ;  /* 0x0000a300ff007b82 */ /* 0x003e240000000800 */
[----:B0-----:R-:W-:-:S13]  /*28a0*/  ISETP.GE.AND P1, PT, R0, 0x1, PT ;  /* 0x000000010000780c */ /* 0x001fda0003f26270 */
[----:B------:R-:W-:Y:S05]  /*28b0*/  @!P1 BRA `(.L_x_30) ;  /* 0x0000000000449947 */ /* 0x000fea0003800000 */
[----:B------:R-:W-:Y:S05]  /*28c0*/  @!P0 BRA `(.L_x_31) ;  /* 0x0000000000048947 */ /* 0x000fea0003800000 */
[----:B------:R-:W-:Y:S01]  /*28d0*/  BPT.TRAP 0x1 ;  /* 0x000000040000795c */ /* 0x000fe20000300000 */
.L_x_31:
[----:B------:R-:W-:-:S13]  /*28e0*/  ISETP.NE.AND P0, PT, R22, RZ, PT ;  /* 0x000000ff1600720c */ /* 0x000fda0003f05270 */
[----:B------:R-:W-:-:S05]  /*28f0*/  VOTEU.ANY UP0, P0 ;  /* 0x00000000003f7886 */ /* 0x000fca0000000100 */
[----:B------:R-:W-:-:S06]  /*2900*/  @UP0 UIADD3 UR4, UR44, UR42, URZ ;  /* 0x0000002a2c040290 */ /* 0x000fcc000fffe03f */
[----:B------:R-:W-:Y:S02]  /*2910*/  IMAD.U32 R4, RZ, RZ, UR4 ;  /* 0x00000004ff047e24 */ /* 0x000fe4000f8e00ff */
[----:B------:R-:W-:Y:S02]  /*2920*/  IMAD.U32 R3, RZ, RZ, UR4 ;  /* 0x00000004ff037e24 */ /* 0x000fe4000f8e00ff */
[----:B------:R-:W-:-:S05]  /*2930*/  @P0 IMAD.WIDE.U32 R4, R4, -0x33333333, RZ ;  /* 0xcccccccd04040825 */ /* 0x000fca00078e00ff */
[----:B------:R-:W-:-:S05]  /*2940*/  @P0 SHF.R.U32.HI R0, RZ, 0x2, R5 ;  /* 0x00000002ff000819 */ /* 0x000fca0000011605 */
[----:B------:R-:W-:-:S04]  /*2950*/  @P0 IMAD R0, R0, -0x5, R3 ;  /* 0xfffffffb00000824 */ /* 0x000fc800078e0203 */
[----:B------:R-:W-:-:S04]  /*2960*/  @P0 IMAD R0, R0, 0x8, R6 ;  /* 0x0000000800000824 */ /* 0x000fc800078e0206 */
[----:B------:R-:W-:-:S05]  /*2970*/  @P0 VIADD R0, R0, 0x28 ;  /* 0x0000002800000836 */ /* 0x000fca0000000000 */
[----:B------:R-:W-:-:S04]  /*2980*/  @P0 PRMT R0, R19, 0x654, R0 ;  /* 0x0000065413000816 */ /* 0x000fc80000000000 */
[----:B------:R0:W-:Y:S01]  /*2990*/  @P0 SYNCS.ARRIVE.TRANS64.RED.A1T0 RZ, [R0+URZ], RZ ;  /* 0x000000ff00ff09a7 */ /* 0x0001e2000810043f */
[----:B------:R-:W-:-:S13]  /*29a0*/  ISETP.GT.U32.AND P0, PT, R18, 0x1, PT ;  /* 0x000000011200780c */ /* 0x000fda0003f04070 */
[----:B0-----:R-:W-:Y:S05]  /*29b0*/  @P0 BRA `(.L_x_30) ;  /* 0x0000000000040947 */ /* 0x001fea0003800000 */
[----:B------:R-:W-:Y:S01]  /*29c0*/  BPT.TRAP 0x1 ;  /* 0x000000040000795c */ /* 0x000fe20000300000 */
.L_x_30:
[----:B------:R-:W-:Y:S01]  /*29d0*/  IMAD.SHL.U32 R103, R103, 0x40, RZ ;  /* 0x0000004067677824 */ /* 0x000fe200078e00ff */
[----:B------:R-:W-:Y:S01]  /*29e0*/  UIADD3 UR42, UR43, UR42, URZ ;  /* 0x0000002a2b2a7290 */ /* 0x000fe2000fffe03f */
[----:B------:R-:W-:Y:S01]  /*29f0*/  SHF.R.S32.HI R9, RZ, 0x1f, R23 ;  /* 0x0000001fff097819 */ /* 0x000fe20000011417 */
[----:B------:R-:W-:Y:S01]  /*2a00*/  UISETP.GE.U32.AND UP1, UPT, UR43, 0x5, UPT ;  /* 0x000000052b00788c */ /* 0x000fe2000bf26070 */
[----:B------:R-:W-:Y:S01]  /*2a10*/  IMAD.SHL.U32 R3, R113, 0x100, RZ ;  /* 0x0000010071037824 */ /* 0x000fe200078e00ff */
[----:B------:R-:W-:Y:S01]  /*2a20*/  ULDC UR7, c[0x0][0x288] ;  /* 0x0000a20000077ab9 */ /* 0x000fe20000000800 */
[C---:B------:R-:W-:Y:S01]  /*2a30*/  LOP3.LUT R10, R103.reuse, 0x6, R98, 0xf8, !PT ;  /* 0x00000006670a7812 */ /* 0x040fe200078ef862 */
[----:B------:R-:W-:Y:S01]  /*2a40*/  UISETP.GT.U32.AND UP0, UPT, UR42, 0x4, UPT ;  /* 0x000000042a00788c */ /* 0x000fe2000bf04070 */
[----:B------:R-:W-:Y:S01]  /*2a50*/  ISETP.GE.AND P0, PT, R103, UR7, PT ;  /* 0x0000000767007c0c */ /* 0x000fe2000bf06270 */
[----:B------:R-:W-:Y:S01]  /*2a60*/  ULDC.64 UR4, c[0x0][0x5d0] ;  /* 0x0001740000047ab9 */ /* 0x000fe20000000a00 */
[--C-:B------:R-:W-:Y:S01]  /*2a70*/  SHF.R.S32.HI R11, RZ, 0x1f, R10.reuse ;  /* 0x0000001fff0b7819 */ /* 0x100fe2000001140a */
[----:B------:R-:W-:Y:S01]  /*2a80*/  ULDC UR10, c[0x0][0x284] ;  /* 0x0000a100000a7ab9 */ /* 0x000fe20000000800 */
[----:B------:R-:W-:Y:S01]  /*2a90*/  IMAD R0, R9, UR4, RZ ;  /* 0x0000000409007c24 */ /* 0x000fe2000f8e02ff */
[----:B------:R-:W-:Y:S01]  /*2aa0*/  UISETP.LT.U32.AND UP0, UPT, UR43, 0x5, UP0 ;  /* 0x000000052b00788c */ /* 0x000fe20008701070 */
[----:B------:R-:W-:Y:S01]  /*2ab0*/  ISETP.GE.OR P0, PT, R3, UR10, P0 ;  /* 0x0000000a03007c0c */ /* 0x000fe20008706670 */
[----:B------:R-:W-:Y:S01]  /*2ac0*/  IMAD.WIDE.U32 R4, R23, UR4, R10 ;  /* 0x0000000417047c25 */ /* 0x000fe2000f8e000a */
[----:B------:R-:W-:Y:S01]  /*2ad0*/  ULDC.64 UR8, c[0x0][0x5c8] ;  /* 0x0001720000087ab9 */ /* 0x000fe20000000a00 */
[----:B------:R-:W-:-:S02]  /*2ae0*/  USEL UR6, URZ, 0x1, !UP0 ;  /* 0x000000013f067887 */ /* 0x000fc4000c000000 */
[----:B------:R-:W-:Y:S01]  /*2af0*/  IMAD R7, R23, UR5, R0 ;  /* 0x0000000517077c24 */ /* 0x000fe2000f8e0200 */
[----:B------:R-:W-:Y:S01]  /*2b00*/  @UP1 UIMAD.WIDE.U32 UR4, UR42, -0x33333333, URZ ;  /* 0xcccccccd2a0418a5 */ /* 0x000fe2000f8e003f */
[----:B------:R-:W-:Y:S01]  /*2b10*/  IMAD.WIDE R112, R113, 0x100, R88 ;  /* 0x0000010071707825 */ /* 0x000fe200078e0258 */
[----:B------:R-:W-:Y:S02]  /*2b20*/  ULOP3.LUT UR40, UR40, UR6, URZ, 0x3c, !UPT ;  /* 0x0000000628287292 */ /* 0x000fe4000f8e3c3f */
[----:B------:R-:W-:Y:S01]  /*2b30*/  @UP1 USHF.R.U32.HI UR4, URZ, 0x2, UR5 ;  /* 0x000000023f041899 */ /* 0x000fe20008011605 */
[----:B------:R-:W-:Y:S02]  /*2b40*/  IMAD.IADD R5, R5, 0x1, R7 ;  /* 0x0000000105057824 */ /* 0x000fe400078e0207 */
[----:B------:R-:W-:Y:S01]  /*2b50*/  IMAD R7, R113, UR8, RZ ;  /* 0x0000000871077c24 */ /* 0x000fe2000f8e02ff */
[----:B------:R-:W-:Y:S01]  /*2b60*/  @UP1 ULOP3.LUT UR40, UR40, 0x1, UR4, 0x78, !UPT ;  /* 0x0000000128281892 */ /* 0x000fe2000f8e7804 */
[----:B------:R-:W-:-:S04]  /*2b70*/  IMAD.WIDE.U32 R114, R112, UR8, R4 ;  /* 0x0000000870727c25 */ /* 0x000fc8000f8e0004 */
[----:B------:R-:W-:Y:S02]  /*2b80*/  IMAD R7, R112, UR9, R7 ;  /* 0x0000000970077c24 */ /* 0x000fe4000f8e0207 */
[----:B------:R-:W-:Y:S01]  /*2b90*/  IMAD.MOV.U32 R0, RZ, RZ, -0x1 ;  /* 0xffffffffff007424 */ /* 0x000fe200078e00ff */
[----:B------:R-:W-:Y:S06]  /*2ba0*/  @P0 BRA `(.L_x_32) ;  /* 0x0000004800240947 */ /* 0x000fec0003800000 */
[----:B-----5:R-:W-:Y:S01]  /*2bb0*/  FSETP.NEU.AND P1, PT, R91, RZ, PT ;  /* 0x000000ff5b00720b */ /* 0x020fe20003f2d000 */
[----:B------:R-:W-:Y:S01]  /*2bc0*/  IMAD.IADD R4, R97, 0x1, -R103 ;  /* 0x0000000161047824 */ /* 0x000fe200078e0a67 */
[----:B------:R-:W-:Y:S01]  /*2bd0*/  BSSY B0, `(.L_x_32) ;  /* 0x0000486000007945 */ /* 0x000fe20003800000 */
[----:B------:R-:W-:Y:S02]  /*2be0*/  IMAD.IADD R3, R102, 0x1, -R3 ;  /* 0x0000000166037824 */ /* 0x000fe400078e0a03 */
[----:B------:R-:W-:Y:S01]  /*2bf0*/  IMAD.IADD R21, R115, 0x1, R7 ;  /* 0x0000000173157824 */ /* 0x000fe200078e0207 */
[----:B------:R-:W-:-:S04]  /*2c00*/  ISETP.GT.AND P6, PT, R4, RZ, PT ;  /* 0x000000ff0400720c */ /* 0x000fc80003fc4270 */
[----:B------:R-:W-:-:S03]  /*2c10*/  ISETP.GT.AND P0, PT, R3, RZ, P6 ;  /* 0x000000ff0300720c */ /* 0x000fc60003704270 */
[----:B------:R-:W-:Y:S10]  /*2c20*/  @!P1 BRA `(.L_x_33) ;  /* 0x00000030008c9947 */ /* 0x000ff40003800000 */
[----:B------:R-:W0:Y:S01]  /*2c30*/  LDC.64 R14, c[0x0][0x5b8] ;  /* 0x00016e00ff0e7b82 */ /* 0x000e220000000a00 */
[----:B------:R-:W-:-:S07]  /*2c40*/  ULDC.64 UR4, c[0x0][0x5c0] ;  /* 0x0001700000047ab9 */ /* 0x000fce0000000a00 */
[----:B------:R-:W1:Y:S08]  /*2c50*/  LDC.64 R108, c[0x0][0x5b0] ;  /* 0x00016c00ff6c7b82 */ /* 0x000e700000000a00 */
[----:B------:R-:W2:Y:S01]  /*2c60*/  LDC.64 R12, c[0x0][0x5a8] ;  /* 0x00016a00ff0c7b82 */ /* 0x000ea20000000a00 */
[-C--:B0-----:R-:W-:Y:S02]  /*2c70*/  IMAD R6, R9, R14.reuse, RZ ;  /* 0x0000000e09067224 */ /* 0x081fe400078e02ff */
[----:B------:R-:W-:-:S04]  /*2c80*/  IMAD.WIDE.U32 R106, R23, R14, R10 ;  /* 0x0000000e176a7225 */ /* 0x000fc800078e000a */
[----:B------:R-:W-:Y:S02]  /*2c90*/  IMAD R125, R23, R15, R6 ;  /* 0x0000000f177d7224 */ /* 0x000fe400078e0206 */
[-C--:B-1----:R-:W-:Y:S02]  /*2ca0*/  IMAD R5, R113, R108.reuse, RZ ;  /* 0x0000006c71057224 */ /* 0x082fe400078e02ff */
[----:B------:R-:W-:Y:S02]  /*2cb0*/  IMAD.IADD R105, R107, 0x1, R125 ;  /* 0x000000016b697824 */ /* 0x000fe400078e027d */
[----:B------:R-:W-:Y:S02]  /*2cc0*/  IMAD.MOV.U32 R104, RZ, RZ, R106 ;  /* 0x000000ffff687224 */ /* 0x000fe400078e006a */
[C---:B------:R-:W-:Y:S02]  /*2cd0*/  IMAD R103, R112.reuse, R109, R5 ;  /* 0x0000006d70677224 */ /* 0x040fe400078e0205 */
[----:B------:R-:W-:-:S04]  /*2ce0*/  IMAD.WIDE.U32 R6, R112, R108, R104 ;  /* 0x0000006c70067225 */ /* 0x000fc800078e0068 */
[----:B------:R-:W-:Y:S01]  /*2cf0*/  IMAD.IADD R5, R7, 0x1, R103 ;  /* 0x0000000107057824 */ /* 0x000fe200078e0267 */
[----:B--2---:R-:W-:-:S04]  /*2d00*/  LEA R8, P1, R6, R12, 0x2 ;  /* 0x0000000c06087211 */ /* 0x004fc800078210ff */
[----:B------:R-:W-:-:S05]  /*2d10*/  LEA.HI.X R9, R6, R13, R5, 0x2, P1 ;  /* 0x0000000d06097211 */ /* 0x000fca00008f1405 */
[----:B------:R-:W2:Y:S01]  /*2d20*/  @P0 LDG.E.LTC128B R5, desc[UR36][R8.64] ;  /* 0x0000002408050981 */ /* 0x000ea2000c1e1920 */
[----:B------:R-:W-:Y:S01]  /*2d30*/  LEA R20, P1, R114, UR4, 0x2 ;  /* 0x0000000472147c11 */ /* 0x000fe2000f8210ff */
[-C--:B------:R-:W-:Y:S01]  /*2d40*/  IMAD.WIDE.U32 R6, R112, R108.reuse, R10 ;  /* 0x0000006c70067225 */ /* 0x080fe200078e000a */
[----:B------:R-:W-:Y:S01]  /*2d50*/  ISETP.GT.AND P4, PT, R4, 0x1, PT ;  /* 0x000000010400780c */ /* 0x000fe20003f84270 */
[----:B------:R-:W-:Y:S01]  /*2d60*/  BSSY B1, `(.L_x_34) ;  /* 0x0000013000017945 */ /* 0x000fe20003800000 */
[----:B------:R-:W-:Y:S01]  /*2d70*/  LEA.HI.X R21, R114, UR5, R21, 0x2, P1 ;  /* 0x0000000572157c11 */ /* 0x000fe200088f1415 */
[----:B------:R-:W-:Y:S01]  /*2d80*/  IMAD.IADD R7, R103, 0x1, R7 ;  /* 0x0000000167077824 */ /* 0x000fe200078e0207 */
[----:B------:R-:W-:Y:S01]  /*2d90*/  ISETP.GT.AND P1, PT, R3, RZ, P4 ;  /* 0x000000ff0300720c */ /* 0x000fe20002724270 */
[C---:B------:R-:W-:Y:S01]  /*2da0*/  IMAD.SHL.U32 R114, R108.reuse, 0x8, RZ ;  /* 0x000000086c727824 */ /* 0x040fe200078e00ff */
[----:B------:R-:W-:Y:S02]  /*2db0*/  SHF.L.U64.HI R115, R108, 0x3, R109 ;  /* 0x000000036c737819 */ /* 0x000fe4000001026d */
[----:B------:R-:W-:Y:S01]  /*2dc0*/  P2R R119, PR, RZ, 0x10 ;  /* 0x00000010ff777803 */ /* 0x000fe20000000000 */
[----:B------:R-:W-:Y:S01]  /*2dd0*/  IMAD.WIDE.U32 R116, R112, R108, R114 ;  /* 0x0000006c70747225 */ /* 0x000fe200078e0072 */
[----:B--2---:R-:W-:-:S05]  /*2de0*/  LOP3.LUT R110, R5, 0xffffe000, RZ, 0xc0, !PT ;  /* 0xffffe000056e7812 */ /* 0x004fca00078ec0ff */
[----:B------:R-:W-:Y:S01]  /*2df0*/  FMUL R15, R110, R91 ;  /* 0x0000005b6e0f7220 */ /* 0x000fe20000400000 */
[----:B------:R-:W-:-:S04]  /*2e00*/  IMAD.WIDE.U32 R110, R23, R14, R6 ;  /* 0x0000000e176e7225 */ /* 0x000fc800078e0006 */
[----:B------:R-:W-:Y:S01]  /*2e10*/  FFMA R15, R56, R90, R15 ;  /* 0x0000005a380f7223 */ /* 0x000fe2000000000f */
[----:B------:R-:W-:Y:S01]  /*2e20*/  IMAD.IADD R7, R125, 0x1, R111 ;  /* 0x000000017d077824 */ /* 0x000fe200078e026f */
[----:B------:R-:W-:-:S03]  /*2e30*/  LEA R6, P2, R110, R12, 0x2 ;  /* 0x0000000c6e067211 */ /* 0x000fc600078410ff */
[----:B------:R-:W-:Y:S02]  /*2e40*/  F2FP.TF32.F32.PACK_B R15, R15 ;  /* 0x0000000fff0f723e */ /* 0x000fe400024050ff */
[----:B------:R-:W-:-:S03]  /*2e50*/  LEA.HI.X R7, R110, R13, R7, 0x2, P2 ;  /* 0x0000000d6e077211 */ /* 0x000fc600010f1407 */
[----:B------:R0:W-:Y:S01]  /*2e60*/  @P0 STG.E desc[UR36][R20.64], R15 ;  /* 0x0000000f14000986 */ /* 0x0001e2000c101924 */
[----:B------:R-:W-:Y:S05]  /*2e70*/  @!P1 BRA `(.L_x_35) ;  /* 0x0000000000049947 */ /* 0x000fea0003800000 */
[----:B------:R1:W5:Y:S02]  /*2e80*/  LDG.E.LTC128B R5, desc[UR36][R6.64+0x4] ;  /* 0x0000042406057981 */ /* 0x000364000c1e1920 */
.L_x_35:
[----:B------:R-:W-:Y:S05]  /*2e90*/  BSYNC B1 ;  /* 0x0000000000017941 */ /* 0x000fea0003800000 */
.L_x_34:
[----:B-----5:R-:W-:Y:S01]  /*2ea0*/  LOP3.LUT R8, R5, 0xffffe000, RZ, 0xc0, !PT ;  /* 0xffffe00005087812 */ /* 0x020fe200078ec0ff */
[----:B0-----:R-:W-:Y:S01]  /*2eb0*/  IMAD.IADD R15, R103, 0x1, R117 ;  /* 0x00000001670f7824 */ /* 0x001fe200078e0275 */
[----:B------:R-:W-:Y:S01]  /*2ec0*/  IADD3 R9, P2, R106, R116, RZ ;  /* 0x000000746a097210 */ /* 0x000fe20007f5e0ff */
[----:B------:R-:W-:Y:S01]  /*2ed0*/  IMAD.MOV.U32 R103, RZ, RZ, R5 ;  /* 0x000000ffff677224 */ /* 0x000fe200078e0005 */
[----:B------:R-:W-:Y:S01]  /*2ee0*/  ISETP.GT.AND P0, PT, R3, 0x8, P6 ;  /* 0x000000080300780c */ /* 0x000fe20003704270 */
[----:B------:R-:W-:Y:S02]  /*2ef0*/  FMUL R8, R8, R91 ;  /* 0x0000005b08087220 */ /* 0x000fe40000400000 */
[----:B------:R-:W-:Y:S02]  /*2f00*/  IMAD.X R56, R15, 0x1, R105, P2 ;  /* 0x000000010f387824 */ /* 0x000fe400010e0669 */
[----:B------:R-:W-:Y:S01]  /*2f10*/  FFMA R57, R57, R90, R8 ;  /* 0x0000005a39397223 */ /* 0x000fe20000000008 */
[----:B------:R-:W-:-:S04]  /*2f20*/  LEA R8, P2, R9, R12, 0x2 ;  /* 0x0000000c09087211 */ /* 0x000fc800078410ff */
[----:B------:R-:W-:Y:S02]  /*2f30*/  F2FP.TF32.F32.PACK_B R57, R57 ;  /* 0x00000039ff39723e */ /* 0x000fe400024050ff */
[----:B------:R-:W-:-:S03]  /*2f40*/  LEA.HI.X R9, R9, R13, R56, 0x2, P2 ;  /* 0x0000000d09097211 */ /* 0x000fc600010f1438 */
[----:B------:R0:W-:Y:S04]  /*2f50*/  @P1 STG.E desc[UR36][R20.64+0x4], R57 ;  /* 0x0000043914001986 */ /* 0x0001e8000c101924 */
[----:B------:R-:W2:Y:S01]  /*2f60*/  @P0 LDG.E.LTC128B R103, desc[UR36][R8.64] ;  /* 0x0000002408670981 */ /* 0x000ea2000c1e1920 */
[----:B------:R-:W-:Y:S01]  /*2f70*/  IADD3 R116, P1, R10, R116, RZ ;  /* 0x000000740a747210 */ /* 0x000fe20007f3e0ff */
[C---:B------:R-:W-:Y:S01]  /*2f80*/  IMAD.SHL.U32 R121, R92.reuse, 0x4, RZ ;  /* 0x000000045c797824 */ /* 0x040fe200078e00ff */
[----:B------:R-:W-:Y:S01]  /*2f90*/  SHF.L.U64.HI R123, R92, 0x2, R95 ;  /* 0x000000025c7b7819 */ /* 0x000fe2000001025f */
[----:B------:R-:W-:Y:S02]  /*2fa0*/  BSSY B1, `(.L_x_36) ;  /* 0x0000010000017945 */ /* 0x000fe40003800000 */
[----:B------:R-:W-:Y:S01]  /*2fb0*/  IMAD.X R117, R11, 0x1, R15, P1 ;  /* 0x000000010b757824 */ /* 0x000fe200008e060f */
[----:B------:R-:W-:-:S02]  /*2fc0*/  IADD3 R110, P2, R121, R20, RZ ;  /* 0x00000014796e7210 */ /* 0x000fc40007f5e0ff */
[----:B------:R-:W-:Y:S01]  /*2fd0*/  ISETP.GT.AND P1, PT, R3, 0x8, P4 ;  /* 0x000000080300780c */ /* 0x000fe20002724270 */
[----:B------:R-:W-:-:S04]  /*2fe0*/  IMAD.WIDE.U32 R116, R23, R14, R116 ;  /* 0x0000000e17747225 */ /* 0x000fc800078e0074 */
[----:B------:R-:W-:Y:S01]  /*2ff0*/  IMAD.X R111, R123, 0x1, R21, P2 ;  /* 0x000000017b6f7824 */ /* 0x000fe200010e0615 */
[----:B--2---:R-:W-:-:S05]  /*3000*/  LOP3.LUT R56, R103, 0xffffe000, RZ, 0xc0, !PT ;  /* 0xffffe00067387812 */ /* 0x004fca00078ec0ff */
[----:B------:R-:W-:Y:S01]  /*3010*/  FMUL R5, R56, R91 ;  /* 0x0000005b38057220 */ /* 0x000fe20000400000 */
[----:B------:R-:W-:-:S03]  /*3020*/  LEA R56, P3, R116, R12, 0x2 ;  /* 0x0000000c74387211 */ /* 0x000fc600078610ff */
[----:B------:R-:W-:Y:S01]  /*3030*/  FFMA R15, R58, R90, R5 ;  /* 0x0000005a3a0f7223 */ /* 0x000fe20000000005 */
[----:B------:R-:W-:-:S04]  /*3040*/  IMAD.IADD R5, R125, 0x1, R117 ;  /* 0x000000017d057824 */ /* 0x000fc800078e0275 */
[----:B------:R-:W-:Y:S02]  /*3050*/  F2FP.TF32.F32.PACK_B R15, R15 ;  /* 0x0000000fff0f723e */ /* 0x000fe400024050ff */
[----:B0-----:R-:W-:-:S03]  /*3060*/  LEA.HI.X R57, R116, R13, R5, 0x2, P3 ;  /* 0x0000000d74397211 */ /* 0x001fc600018f1405 */
[----:B------:R0:W-:Y:S01]  /*3070*/  @P0 STG.E desc[UR36][R110.64], R15 ;  /* 0x0000000f6e000986 */ /* 0x0001e2000c101924 */
[----:B------:R-:W-:Y:S05]  /*3080*/  @!P1 BRA `(.L_x_37) ;  /* 0x0000000000049947 */ /* 0x000fea0003800000 */
[----:B------:R2:W5:Y:S02]  /*3090*/  LDG.E.LTC128B R103, desc[UR36][R56.64+0x4] ;  /* 0x0000042438677981 */ /* 0x000564000c1e1920 */
.L_x_37:
[----:B------:R-:W-:Y:S05]  /*30a0*/  BSYNC B1 ;  /* 0x0000000000017941 */ /* 0x000fea0003800000 */
.L_x_36:
[----:B-----5:R-:W-:Y:S01]  /*30b0*/  LOP3.LUT R8, R103, 0xffffe000, RZ, 0xc0, !PT ;  /* 0xffffe00067087812 */ /* 0x020fe200078ec0ff */
[----:B------:R-:W-:Y:S01]  /*30c0*/  BSSY B1, `(.L_x_38) ;  /* 0x000000b000017945 */ /* 0x000fe20003800000 */
[----:B------:R-:W-:Y:S01]  /*30d0*/  ISETP.GT.AND P4, PT, R4, 0x8, PT ;  /* 0x000000080400780c */ /* 0x000fe20003f84270 */
[----:B0-----:R-:W-:Y:S02]  /*30e0*/  IMAD.SHL.U32 R15, R93, 0x4, RZ ;  /* 0x000000045d0f7824 */ /* 0x001fe400078e00ff */
[----:B------:R-:W-:Y:S01]  /*30f0*/  FMUL R8, R8, R91 ;  /* 0x0000005b08087220 */ /* 0x000fe20000400000 */
[----:B------:R-:W-:Y:S02]  /*3100*/  ISETP.GT.AND P0, PT, R3, RZ, P4 ;  /* 0x000000ff0300720c */ /* 0x000fe40002704270 */
[----:B------:R-:W-:Y:S01]  /*3110*/  P2R R116, PR, RZ, 0x10 ;  /* 0x00000010ff747803 */ /* 0x000fe20000000000 */
[----:B------:R-:W-:-:S05]  /*3120*/  FFMA R59, R59, R90, R8 ;  /* 0x0000005a3b3b7223 */ /* 0x000fca0000000008 */
[----:B------:R-:W-:-:S05]  /*3130*/  F2FP.TF32.F32.PACK_B R59, R59 ;  /* 0x0000003bff3b723e */ /* 0x000fca00024050ff */
[----:B------:R0:W-:Y:S01]  /*3140*/  @P1 STG.E desc[UR36][R110.64+0x4], R59 ;  /* 0x0000043b6e001986 */ /* 0x0001e2000c101924 */
[----:B------:R-:W-:Y:S05]  /*3150*/  @!P0 BRA `(.L_x_39) ;  /* 0x0000000000048947 */ /* 0x000fea0003800000 */
[----:B------:R3:W5:Y:S02]  /*3160*/  LDG.E.LTC128B R103, desc[UR36][R6.64+0x20] ;  /* 0x0000202406677981 */ /* 0x000764000c1e1920 */
.L_x_39:
[----:B------:R-:W-:Y:S05]  /*3170*/  BSYNC B1 ;  /* 0x0000000000017941 */ /* 0x000fea0003800000 */
.L_x_38:
[----:B-----5:R-:W-:Y:S01]  /*3180*/  LOP3.LUT R58, R103, 0xffffe000, RZ, 0xc0, !PT ;  /* 0xffffe000673a7812 */ /* 0x020fe200078ec0ff */
[----:B------:R-:W-:Y:S01]  /*3190*/  BSSY B1, `(.L_x_40) ;  /* 0x000000d000017945 */ /* 0x000fe20003800000 */
[----:B------:R-:W-:Y:S02]  /*31a0*/  SHF.L.U64.HI R5, R93, 0x2, R94 ;  /* 0x000000025d057819 */ /* 0x000fe4000001025e */
[----:B------:R-:W-:Y:S01]  /*31b0*/  IADD3 R8, P1, P2, R15, R20, R121 ;  /* 0x000000140f087210 */ /* 0x000fe20007a3e079 */
[----:B0-----:R-:W-:Y:S01]  /*31c0*/  FMUL R59, R58, R91 ;  /* 0x0000005b3a3b7220 */ /* 0x001fe20000400000 */
[----:B------:R-:W-:Y:S02]  /*31d0*/  ISETP.GT.AND P3, PT, R4, 0x9, PT ;  /* 0x000000090400780c */ /* 0x000fe40003f64270 */
[----:B------:R-:W-:Y:S01]  /*31e0*/  IADD3.X R9, R5, R21, R123, P1, P2 ;  /* 0x0000001505097210 */ /* 0x000fe20000fe447b */
[----:B------:R-:W-:Y:S01]  /*31f0*/  FFMA R59, R60, R90, R59 ;  /* 0x0000005a3c3b7223 */ /* 0x000fe2000000003b */
[----:B------:R-:W-:-:S02]  /*3200*/  ISETP.GT.AND P1, PT, R3, RZ, P3 ;  /* 0x000000ff0300720c */ /* 0x000fc40001f24270 */
[----:B------:R-:W-:Y:S02]  /*3210*/  P2R R117, PR, RZ, 0x8 ;  /* 0x00000008ff757803 */ /* 0x000fe40000000000 */
[----:B------:R-:W-:-:S05]  /*3220*/  F2FP.TF32.F32.PACK_B R59, R59 ;  /* 0x0000003bff3b723e */ /* 0x000fca00024050ff */
[----:B------:R0:W-:Y:S04]  /*3230*/  @P0 STG.E desc[UR36][R20.64+0x20], R59 ;  /* 0x0000203b14000986 */ /* 0x0001e8000c101924 */
[----:B------:R-:W-:Y:S05]  /*3240*/  @!P1 BRA `(.L_x_41) ;  /* 0x0000000000049947 */ /* 0x000fea0003800000 */
[----:B------:R4:W5:Y:S02]  /*3250*/  LDG.E.LTC128B R103, desc[UR36][R6.64+0x24] ;  /* 0x0000242406677981 */ /* 0x000964000c1e1920 */
.L_x_41:
[----:B------:R-:W-:Y:S05]  /*3260*/  BSYNC B1 ;  /* 0x0000000000017941 */ /* 0x000fea0003800000 */
.L_x_40:
[----:B-----5:R-:W-:Y:S01]  /*3270*/  LOP3.LUT R58, R103, 0xffffe000, RZ, 0xc0, !PT ;  /* 0xffffe000673a7812 */ /* 0x020fe200078ec0ff */
[----:B------:R-:W-:Y:S01]  /*3280*/  BSSY B1, `(.L_x_42) ;  /* 0x0000008000017945 */ /* 0x000fe20003800000 */
[----:B------:R-:W-:-:S03]  /*3290*/  ISETP.GT.AND P0, PT, R3, 0x8, P4 ;  /* 0x000000080300780c */ /* 0x000fc60002704270 */
[----:B------:R-:W-:-:S04]  /*32a0*/  FMUL R58, R58, R91 ;  /* 0x0000005b3a3a7220 */ /* 0x000fc80000400000 */
[----:B------:R-:W-:-:S05]  /*32b0*/  FFMA R61, R61, R90, R58 ;  /* 0x0000005a3d3d7223 */ /* 0x000fca000000003a */
[----:B------:R-:W-:-:S05]  /*32c0*/  F2FP.TF32.F32.PACK_B R61, R61 ;  /* 0x0000003dff3d723e */ /* 0x000fca00024050ff */
[----:B------:R0:W-:Y:S01]  /*32d0*/  @P1 STG.E desc[UR36][R20.64+0x24], R61 ;  /* 0x0000243d14001986 */ /* 0x0001e2000c101924 */
[----:B------:R-:W-:Y:S05]  /*32e0*/  @!P0 BRA `(.L_x_43) ;  /* 0x0000000000048947 */ /* 0x000fea0003800000 */
[----:B------:R0:W5:Y:S02]  /*32f0*/  LDG.E.LTC128B R103, desc[UR36][R56.64+0x20] ;  /* 0x0000202438677981 */ /* 0x000164000c1e1920 */
.L_x_43:
[----:B------:R-:W-:Y:S05]  /*3300*/  BSYNC B1 ;  /* 0x0000000000017941 */ /* 0x000fea0003800000 */
.L_x_42:
[----:B-----5:R-:W-:Y:S01]  /*3310*/  LOP3.LUT R58, R103, 0xffffe000, RZ, 0xc0, !PT ;  /* 0xffffe000673a7812 */ /* 0x020fe200078ec0ff */
[----:B------:R-:W-:Y:S01]  /*3320*/  BSSY B1, `(.L_x_44) ;  /* 0x0000008000017945 */ /* 0x000fe20003800000 */
[----:B------:R-:W-:-:S03]  /*3330*/  ISETP.GT.AND P1, PT, R3, 0x8, P3 ;  /* 0x000000080300780c */ /* 0x000fc60001f24270 */
[----:B0-----:R-:W-:-:S04]  /*3340*/  FMUL R59, R58, R91 ;  /* 0x0000005b3a3b7220 */ /* 0x001fc80000400000 */
[----:B------:R-:W-:-:S05]  /*3350*/  FFMA R59, R62, R90, R59 ;  /* 0x0000005a3e3b7223 */ /* 0x000fca000000003b */
[----:B------:R-:W-:-:S05]  /*3360*/  F2FP.TF32.F32.PACK_B R59, R59 ;  /* 0x0000003bff3b723e */ /* 0x000fca00024050ff */
[----:B------:R0:W-:Y:S01]  /*3370*/  @P0 STG.E desc[UR36][R110.64+0x20], R59 ;  /* 0x0000203b6e000986 */ /* 0x0001e2000c101924 */
[----:B------:R-:W-:Y:S05]  /*3380*/  @!P1 BRA `(.L_x_45) ;  /* 0x0000000000049947 */ /* 0x000fea0003800000 */
[----:B------:R0:W5:Y:S02]  /*3390*/  LDG.E.LTC128B R103, desc[UR36][R56.64+0x24] ;  /* 0x0000242438677981 */ /* 0x000164000c1e1920 */
.L_x_45:
[----:B------:R-:W-:Y:S05]  /*33a0*/  BSYNC B1 ;  /* 0x0000000000017941 */ /* 0x000fea0003800000 */
.L_x_44:
[----:B-----5:R-:W-:Y:S01]  /*33b0*/  LOP3.LUT R58, R103, 0xffffe000, RZ, 0xc0, !PT ;  /* 0xffffe000673a7812 */ /* 0x020fe200078ec0ff */
[----:B------:R-:W-:Y:S01]  /*33c0*/  BSSY B1, `(.L_x_46) ;  /* 0x000000c000017945 */ /* 0x000fe20003800000 */
[----:B------:R-:W-:Y:S02]  /*33d0*/  IADD3 R121, P0, R112, 0x80, RZ ;  /* 0x0000008070797810 */ /* 0x000fe40007f1e0ff */
[----:B------:R-:W-:Y:S01]  /*33e0*/  ISETP.GT.AND P2, PT, R4, 0x10, PT ;  /* 0x000000100400780c */ /* 0x000fe20003f44270 */
[----:B------:R-:W-:Y:S02]  /*33f0*/  FMUL R58, R58, R91 ;  /* 0x0000005b3a3a7220 */ /* 0x000fe40000400000 */
[----:B------:R-:W-:Y:S01]  /*3400*/  IMAD.X R113, RZ, RZ, R113, P0 ;  /* 0x000000ffff717224 */ /* 0x000fe200000e0671 */
[----:B------:R-:W-:Y:S01]  /*3410*/  ISETP.GT.AND P0, PT, R3, RZ, P2 ;  /* 0x000000ff0300720c */ /* 0x000fe20001704270 */
[----:B------:R-:W-:Y:S01]  /*3420*/  FFMA R63, R63, R90, R58 ;  /* 0x0000005a3f3f7223 */ /* 0x000fe2000000003a */
[----:B------:R-:W-:-:S04]  /*3430*/  P2R R112, PR, RZ, 0x4 ;  /* 0x00000004ff707803 */ /* 0x000fc80000000000 */
[----:B------:R-:W-:-:S05]  /*3440*/  F2FP.TF32.F32.PACK_B R63, R63 ;  /* 0x0000003fff3f723e */ /* 0x000fca00024050ff */
[----:B------:R0:W-:Y:S02]  /*3450*/  @P1 STG.E desc[UR36][R110.64+0x24], R63 ;  /* 0x0000243f6e001986 */ /* 0x0001e4000c101924 */
[----:B------:R-:W-:Y:S05]  /*3460*/  @!P0 BRA `(.L_x_47) ;  /* 0x0000000000048947 */ /* 0x000fea0003800000 */
[----:B------:R0:W5:Y:S02]  /*3470*/  LDG.E.LTC128B R103, desc[UR36][R6.64+0x40] ;  /* 0x0000402406677981 */ /* 0x000164000c1e1920 */
.L_x_47:
[----:B------:R-:W-:Y:S05]  /*3480*/  BSYNC B1 ;  /* 0x0000000000017941 */ /* 0x000fea0003800000 */
.L_x_46:
[----:B-----5:R-:W-:Y:S01]  /*3490*/  LOP3.LUT R58, R103, 0xffffe000, RZ, 0xc0, !PT ;  /* 0xffffe000673a7812 */ /* 0x020fe200078ec0ff */
[-C--:B------:R-:W-:Y:S01]  /*34a0*/  IMAD R60, R113, R108.reuse, RZ ;  /* 0x0000006c713c7224 */ /* 0x080fe200078e02ff */
[----:B------:R-:W-:Y:S01]  /*34b0*/  ISETP.GT.AND P1, PT, R4, 0x11, PT ;  /* 0x000000110400780c */ /* 0x000fe20003f24270 */
[----:B------:R-:W-:Y:S02]  /*34c0*/  BSSY B1, `(.L_x_48) ;  /* 0x0000020000017945 */ /* 0x000fe40003800000 */
[----:B0-----:R-:W-:Y:S01]  /*34d0*/  FMUL R59, R58, R91 ;  /* 0x0000005b3a3b7220 */ /* 0x001fe20000400000 */
[C---:B------:R-:W-:Y:S02]  /*34e0*/  IMAD R107, R121.reuse, R109, R60 ;  /* 0x0000006d796b7224 */ /* 0x040fe400078e023c */
[----:B------:R-:W-:-:S04]  /*34f0*/  IMAD.WIDE.U32 R60, R121, R108, R10 ;  /* 0x0000006c793c7225 */ /* 0x000fc800078e000a */
[----:B------:R-:W-:Y:S01]  /*3500*/  FFMA R113, R64, R90, R59 ;  /* 0x0000005a40717223 */ /* 0x000fe2000000003b */
[----:B------:R-:W-:-:S04]  /*3510*/  IMAD.IADD R61, R107, 0x1, R61 ;  /* 0x000000016b3d7824 */ /* 0x000fc800078e023d */
[----:B------:R-:W-:Y:S01]  /*3520*/  F2FP.TF32.F32.PACK_B R113, R113 ;  /* 0x00000071ff71723e */ /* 0x000fe200024050ff */
[----:B------:R-:W-:-:S04]  /*3530*/  IMAD.WIDE.U32 R58, R121, R108, R104 ;  /* 0x0000006c793a7225 */ /* 0x000fc800078e0068 */
[----:B------:R0:W-:Y:S01]  /*3540*/  @P0 STG.E desc[UR36][R20.64+0x40], R113 ;  /* 0x0000407114000986 */ /* 0x0001e2000c101924 */
[----:B------:R-:W-:Y:S01]  /*3550*/  IMAD.WIDE.U32 R62, R23, R14, R60 ;  /* 0x0000000e173e7225 */ /* 0x000fe200078e003c */
[----:B------:R-:W-:-:S03]  /*3560*/  LEA R60, P0, R58, R12, 0x2 ;  /* 0x0000000c3a3c7211 */ /* 0x000fc600078010ff */
[----:B------:R-:W-:Y:S02]  /*3570*/  IMAD.IADD R59, R59, 0x1, R107 ;  /* 0x000000013b3b7824 */ /* 0x000fe400078e026b */
[----:B------:R-:W-:-:S03]  /*3580*/  IMAD.WIDE.U32 R108, R121, R108, R114 ;  /* 0x0000006c796c7225 */ /* 0x000fc600078e0072 */
[----:B------:R-:W-:Y:S01]  /*3590*/  LEA.HI.X R61, R58, R13, R59, 0x2, P0 ;  /* 0x0000000d3a3d7211 */ /* 0x000fe200000f143b */
[----:B------:R-:W-:Y:S01]  /*35a0*/  IMAD.IADD R59, R125, 0x1, R63 ;  /* 0x000000017d3b7824 */ /* 0x000fe200078e023f */
[----:B------:R-:W-:Y:S01]  /*35b0*/  LEA R58, P0, R62, R12, 0x2 ;  /* 0x0000000c3e3a7211 */ /* 0x000fe200078010ff */
[----:B------:R-:W-:-:S03]  /*35c0*/  IMAD.IADD R107, R107, 0x1, R109 ;  /* 0x000000016b6b7824 */ /* 0x000fc600078e026d */
[----:B------:R-:W-:Y:S02]  /*35d0*/  LEA.HI.X R59, R62, R13, R59, 0x2, P0 ;  /* 0x0000000d3e3b7211 */ /* 0x000fe400000f143b */
[----:B------:R-:W-:-:S05]  /*35e0*/  IADD3 R106, P0, R106, R108, RZ ;  /* 0x0000006c6a6a7210 */ /* 0x000fca0007f1e0ff */
[----:B------:R-:W-:Y:S01]  /*35f0*/  IMAD.X R104, R107, 0x1, R105, P0 ;  /* 0x000000016b687824 */ /* 0x000fe200000e0669 */
[----:B------:R-:W-:-:S05]  /*3600*/  IADD3 R62, P0, R10, R108, RZ ;  /* 0x0000006c0a3e7210 */ /* 0x000fca0007f1e0ff */
[----:B------:R-:W-:Y:S01]  /*3610*/  IMAD.X R63, R11, 0x1, R107, P0 ;  /* 0x000000010b3f7824 */ /* 0x000fe200000e066b */
[----:B------:R-:W-:Y:S01]  /*3620*/  LEA R10, P0, R106, R12, 0x2 ;  /* 0x0000000c6a0a7211 */ /* 0x000fe200078010ff */
[----:B------:R-:W-:-:S03]  /*3630*/  IMAD.WIDE.U32 R62, R23, R14, R62 ;  /* 0x0000000e173e7225 */ /* 0x000fc600078e003e */
[----:B------:R-:W-:Y:S02]  /*3640*/  LEA.HI.X R11, R106, R13, R104, 0x2, P0 ;  /* 0x0000000d6a0b7211 */ /* 0x000fe400000f1468 */
[----:B------:R-:W-:Y:S01]  /*3650*/  P2R R104, PR, RZ, 0x2 ;  /* 0x00000002ff687803 */ /* 0x000fe20000000000 */
[----:B------:R-:W-:Y:S01]  /*3660*/  IMAD.IADD R14, R125, 0x1, R63 ;  /* 0x000000017d0e7824 */ /* 0x000fe200078e023f */
[----:B------:R-:W-:-:S04]  /*3670*/  LEA R12, P0, R62, R12, 0x2 ;  /* 0x0000000c3e0c7211 */ /* 0x000fc800078010ff */
[----:B------:R-:W-:Y:S02]  /*3680*/  LEA.HI.X R13, R62, R13, R14, 0x2, P0 ;  /* 0x0000000d3e0d7211 */ /* 0x000fe400000f140e */
[----:B------:R-:W-:-:S13]  /*3690*/  ISETP.GT.AND P0, PT, R3, RZ, P1 ;  /* 0x000000ff0300720c */ /* 0x000fda0000f04270 */
[----:B0-----:R-:W-:Y:S05]  /*36a0*/  @!P0 BRA `(.L_x_49) ;  /* 0x0000000000048947 */ /* 0x001fea0003800000 */
[----:B------:R0:W5:Y:S02]  /*36b0*/  LDG.E.LTC128B R103, desc[UR36][R6.64+0x44] ;  /* 0x0000442406677981 */ /* 0x000164000c1e1920 */
.L_x_49:
[----:B------:R-:W-:Y:S05]  /*36c0*/  BSYNC B1 ;  /* 0x0000000000017941 */ /* 0x000fea0003800000 */
.L_x_48:
[----:B-----5:R-:W-:Y:S01]  /*36d0*/  LOP3.LUT R14, R103, 0xffffe000, RZ, 0xc0, !PT ;  /* 0xffffe000670e7812 */ /* 0x020fe200078ec0ff */
[----:B------:R-:W-:Y:S04]  /*36e0*/  BSSY B1, `(.L_x_50) ;  /* 0x0000008000017945 */ /* 0x000fe80003800000 */
[----:B------:R-:W-:-:S04]  /*36f0*/  FMUL R14, R14, R91 ;  /* 0x0000005b0e0e7220 */ /* 0x000fc80000400000 */
[----:B------:R-:W-:-:S05]  /*3700*/  FFMA R65, R65, R90, R14 ;  /* 0x0000005a41417223 */ /* 0x000fca000000000e */
[----:B------:R-:W-:-:S05]  /*3710*/  F2FP.TF32.F32.PACK_B R65, R65 ;  /* 0x00000041ff41723e */ /* 0x000fca00024050ff */
[----:B------:R0:W-:Y:S01]  /*3720*/  @P0 STG.E desc[UR36][R20.64+0x44], R65 ;  /* 0x0000444114000986 */ /* 0x0001e2000c101924 */
[----:B------:R-:W-:-:S13]  /*3730*/  ISETP.GT.AND P0, PT, R3, 0x8, P2 ;  /* 0x000000080300780c */ /* 0x000fda0001704270 */
[----:B0-----:R-:W-:Y:S05]  /*3740*/  @!P0 BRA `(.L_x_51) ;  /* 0x0000000000048947 */ /* 0x001fea0003800000 */
[----:B------:R0:W5:Y:S02]  /*3750*/  LDG.E.LTC128B R103, desc[UR36][R56.64+0x40] ;  /* 0x0000402438677981 */ /* 0x000164000c1e1920 */
.L_x_51:
[----:B------:R-:W-:Y:S05]  /*3760*/  BSYNC B1 ;  /* 0x0000000000017941 */ /* 0x000fea0003800000 */
.L_x_50:
        /* <DEDUP_REMOVED lines=9> */
.L_x_53:
[----:B------:R-:W-:Y:S05]  /*3800*/  BSYNC B1 ;  /* 0x0000000000017941 */ /* 0x000fea0003800000 */
.L_x_52:
[----:B-----5:R-:W-:Y:S01]  /*3810*/  LOP3.LUT R14, R103, 0xffffe000, RZ, 0xc0, !PT ;  /* 0xffffe000670e7812 */ /* 0x020fe200078ec0ff */
[----:B------:R-:W-:Y:S01]  /*3820*/  BSSY B1, `(.L_x_54) ;  /* 0x000000a000017945 */ /* 0x000fe20003800000 */
[----:B------:R-:W-:-:S03]  /*3830*/  ISETP.GT.AND P2, PT, R4, 0x18, PT ;  /* 0x000000180400780c */ /* 0x000fc60003f44270 */
[----:B------:R-:W-:Y:S01]  /*3840*/  FMUL R14, R14, R91 ;  /* 0x0000005b0e0e7220 */ /* 0x000fe20000400000 */
[----:B------:R-:W-:-:S03]  /*3850*/  P2R R66, PR, RZ, 0x4 ;  /* 0x00000004ff427803 */ /* 0x000fc60000000000 */
[----:B------:R-:W-:-:S05]  /*3860*/  FFMA R67, R67, R90, R14 ;  /* 0x0000005a43437223 */ /* 0x000fca000000000e */
[----:B------:R-:W-:-:S05]  /*3870*/  F2FP.TF32.F32.PACK_B R67, R67 ;  /* 0x00000043ff43723e */ /* 0x000fca00024050ff */
[----:B------:R0:W-:Y:S01]  /*3880*/  @P0 STG.E desc[UR36][R110.64+0x44], R67 ;  /* 0x000044436e000986 */ /* 0x0001e2000c101924 */
[----:B------:R-:W-:-:S13]  /*3890*/  ISETP.GT.AND P0, PT, R3, RZ, P2 ;  /* 0x000000ff0300720c */ /* 0x000fda0001704270 */
[----:B0-----:R-:W-:Y:S05]  /*38a0*/  @!P0 BRA `(.L_x_55) ;  /* 0x0000000000048947 */ /* 0x001fea0003800000 */
[----:B------:R0:W5:Y:S02]  /*38b0*/  LDG.E.LTC128B R103, desc[UR36][R6.64+0x60] ;  /* 0x0000602406677981 */ /* 0x000164000c1e1920 */
.L_x_55:
[----:B------:R-:W-:Y:S05]  /*38c0*/  BSYNC B1 ;  /* 0x0000000000017941 */ /* 0x000fea0003800000 */
.L_x_54:
        /* <DEDUP_REMOVED lines=11> */
.L_x_57:
[----:B------:R-:W-:Y:S05]  /*3980*/  BSYNC B1 ;  /* 0x0000000000017941 */ /* 0x000fea0003800000 */
.L_x_56:
        /* <DEDUP_REMOVED lines=9> */
.L_x_59:
[----:B------:R-:W-:Y:S05]  /*3a20*/  BSYNC B1 ;  /* 0x0000000000017941 */ /* 0x000fea0003800000 */
.L_x_58:
        /* <DEDUP_REMOVED lines=9> */
.L_x_61:
[----:B------:R-:W-:Y:S05]  /*3ac0*/  BSYNC B1 ;  /* 0x0000000000017941 */ /* 0x000fea0003800000 */
.L_x_60:
        /* <DEDUP_REMOVED lines=11> */
.L_x_63:
[----:B------:R-:W-:Y:S05]  /*3b80*/  BSYNC B1 ;  /* 0x0000000000017941 */ /* 0x000fea0003800000 */
.L_x_62:
        /* <DEDUP_REMOVED lines=11> */
.L_x_65:
[----:B------:R-:W-:Y:S05]  /*3c40*/  BSYNC B1 ;  /* 0x0000000000017941 */ /* 0x000fea0003800000 */
.L_x_64:
        /* <DEDUP_REMOVED lines=9> */
.L_x_67:
[----:B------:R-:W-:Y:S05]  /*3ce0*/  BSYNC B1 ;  /* 0x0000000000017941 */ /* 0x000fea0003800000 */
.L_x_66:
        /* <DEDUP_REMOVED lines=9> */
.L_x_69:
[----:B------:R-:W-:Y:S05]  /*3d80*/  BSYNC B1 ;  /* 0x0000000000017941 */ /* 0x000fea0003800000 */
.L_x_68:
        /* <DEDUP_REMOVED lines=11> */
.L_x_71:
[----:B------:R-:W-:Y:S05]  /*3e40*/  BSYNC B1 ;  /* 0x0000000000017941 */ /* 0x000fea0003800000 */
.L_x_70:
        /* <DEDUP_REMOVED lines=11> */
.L_x_73:
[----:B------:R-:W-:Y:S05]  /*3f00*/  BSYNC B1 ;  /* 0x0000000000017941 */ /* 0x000fea0003800000 */
.L_x_72:
        /* <DEDUP_REMOVED lines=9> */
.L_x_75:
[----:B------:R-:W-:Y:S05]  /*3fa0*/  BSYNC B1 ;  /* 0x0000000000017941 */ /* 0x000fea0003800000 */
.L_x_74:
        /* <DEDUP_REMOVED lines=9> */
.L_x_77:
[----:B------:R-:W-:Y:S05]  /*4040*/  BSYNC B1 ;  /* 0x0000000000017941 */ /* 0x000fea0003800000 */
.L_x_76:
[----:B-----5:R-:W-:Y:S01]  /*4050*/  LOP3.LUT R14, R103, 0xffffe000, RZ, 0xc0, !PT ;  /* 0xffffe000670e7812 */ /* 0x020fe200078ec0ff */
[----:B------:R-:W-:Y:S01]  /*4060*/  BSSY B1, `(.L_x_78) ;  /* 0x0000009000017945 */ /* 0x000fe20003800000 */
[----:B------:R-:W-:-:S03]  /*4070*/  ISETP.GT.AND P3, PT, R4, 0x30, PT ;  /* 0x000000300400780c */ /* 0x000fc60003f64270 */
[----:B------:R-:W-:-:S04]  /*4080*/  FMUL R14, R14, R91 ;  /* 0x0000005b0e0e7220 */ /* 0x000fc80000400000 */
[----:B------:R-:W-:-:S05]  /*4090*/  FFMA R79, R79, R90, R14 ;  /* 0x0000005a4f4f7223 */ /* 0x000fca000000000e */
[----:B------:R-:W-:-:S05]  /*40a0*/  F2FP.TF32.F32.PACK_B R79, R79 ;  /* 0x0000004fff4f723e */ /* 0x000fca00024050ff */
[----:B------:R0:W-:Y:S01]  /*40b0*/  @P0 STG.E desc[UR36][R110.64+0xa4], R79 ;  /* 0x0000a44f6e000986 */ /* 0x0001e2000c101924 */
[----:B------:R-:W-:-:S13]  /*40c0*/  ISETP.GT.AND P0, PT, R3, RZ, P3 ;  /* 0x000000ff0300720c */ /* 0x000fda0001f04270 */
[----:B0-----:R-:W-:Y:S05]  /*40d0*/  @!P0 BRA `(.L_x_79) ;  /* 0x0000000000048947 */ /* 0x001fea0003800000 */
[----:B------:R0:W5:Y:S02]  /*40e0*/  LDG.E.LTC128B R103, desc[UR36][R6.64+0xc0] ;  /* 0x0000c02406677981 */ /* 0x000164000c1e1920 */
.L_x_79:
[----:B------:R-:W-:Y:S05]  /*40f0*/  BSYNC B1 ;  /* 0x0000000000017941 */ /* 0x000fea0003800000 */
.L_x_78:
        /* <DEDUP_REMOVED lines=10> */
.L_x_81:
[----:B------:R-:W-:Y:S05]  /*41a0*/  BSYNC B1 ;  /* 0x0000000000017941 */ /* 0x000fea0003800000 */
.L_x_80:
        /* <DEDUP_REMOVED lines=9> */
.L_x_83:
[----:B------:R-:W-:Y:S05]  /*4240*/  BSYNC B1 ;  /* 0x0000000000017941 */ /* 0x000fea0003800000 */
.L_x_82:
        /* <DEDUP_REMOVED lines=9> */
.L_x_85:
[----:B------:R-:W-:Y:S05]  /*42e0*/  BSYNC B1 ;  /* 0x0000000000017941 */ /* 0x000fea0003800000 */
.L_x_84:
        /* <DEDUP_REMOVED lines=10> */
.L_x_87:
[----:B------:R-:W-:Y:S05]  /*4390*/  BSYNC B1 ;  /* 0x0000000000017941 */ /* 0x000fea0003800000 */
.L_x_86:
[----:B-----5:R-:W-:Y:S01]  /*43a0*/  LOP3.LUT R14, R103, 0xffffe000, RZ, 0xc0, !PT ;  /* 0xffffe000670e7812 */ /* 0x020fe200078ec0ff */
[----:B------:R-:W-:Y:S04]  /*43b0*/  BSSY B1, `(.L_x_88) ;  /* 0x000000f000017945 */ /* 0x000fe80003800000 */
[----:B------:R-:W-:-:S04]  /*43c0*/  FMUL R23, R14, R91 ;  /* 0x0000005b0e177220 */ /* 0x000fc80000400000 */
[----:B------:R-:W-:-:S05]  /*43d0*/  FFMA R23, R84, R90, R23 ;  /* 0x0000005a54177223 */ /* 0x000fca0000000017 */
[----:B------:R-:W-:-:S05]  /*43e0*/  F2FP.TF32.F32.PACK_B R23, R23 ;  /* 0x00000017ff17723e */ /* 0x000fca00024050ff */
[----:B------:R0:W-:Y:S01]  /*43f0*/  @P0 STG.E desc[UR36][R20.64+0xe0], R23 ;  /* 0x0000e01714000986 */ /* 0x0001e2000c101924 */
[----:B------:R-:W-:-:S05]  /*4400*/  IADD3 R62, P0, R15, R110, RZ ;  /* 0x0000006e0f3e7210 */ /* 0x000fca0007f1e0ff */
[----:B------:R-:W-:Y:S01]  /*4410*/  IMAD.X R63, R5, 0x1, R111, P0 ;  /* 0x00000001053f7824 */ /* 0x000fe200000e066f */
[----:B------:R-:W-:-:S05]  /*4420*/  IADD3 R64, P0, R15, R110, RZ ;  /* 0x0000006e0f407210 */ /* 0x000fca0007f1e0ff */
[----:B------:R-:W-:Y:S01]  /*4430*/  IMAD.X R65, R5, 0x1, R111, P0 ;  /* 0x0000000105417824 */ /* 0x000fe200000e066f */
[----:B------:R-:W-:-:S05]  /*4440*/  IADD3 R14, P0, R15, R20, RZ ;  /* 0x000000140f0e7210 */ /* 0x000fca0007f1e0ff */
[----:B------:R-:W-:Y:S01]  /*4450*/  IMAD.X R15, R5, 0x1, R21, P0 ;  /* 0x00000001050f7824 */ /* 0x000fe200000e0615 */
[----:B------:R-:W-:-:S04]  /*4460*/  ISETP.GT.AND P0, PT, R4, 0x39, PT ;  /* 0x000000390400780c */ /* 0x000fc80003f04270 */
[----:B------:R-:W-:-:S13]  /*4470*/  ISETP.GT.AND P4, PT, R3, RZ, P0 ;  /* 0x000000ff0300720c */ /* 0x000fda0000784270 */
[----:B0-----:R-:W-:Y:S05]  /*4480*/  @!P4 BRA `(.L_x_89) ;  /* 0x000000000004c947 */ /* 0x001fea0003800000 */
[----:B------:R0:W5:Y:S02]  /*4490*/  LDG.E.LTC128B R103, desc[UR36][R6.64+0xe4] ;  /* 0x0000e42406677981 */ /* 0x000164000c1e1920 */
.L_x_89:
[----:B------:R-:W-:Y:S05]  /*44a0*/  BSYNC B1 ;  /* 0x0000000000017941 */ /* 0x000fea0003800000 */
.L_x_88:
        /* <DEDUP_REMOVED lines=9> */
.L_x_91:
[----:B------:R-:W-:Y:S05]  /*4540*/  BSYNC B1 ;  /* 0x0000000000017941 */ /* 0x000fea0003800000 */
.L_x_90:
        /* <DEDUP_REMOVED lines=9> */
.L_x_93:
[----:B------:R-:W-:Y:S05]  /*45e0*/  BSYNC B1 ;  /* 0x0000000000017941 */ /* 0x000fea0003800000 */
.L_x_92:
[----:B-----5:R-:W-:-:S05]  /*45f0*/  LOP3.LUT R4, R103, 0xffffe000, RZ, 0xc0, !PT ;  /* 0xffffe00067047812 */ /* 0x020fca00078ec0ff */
[----:B------:R-:W-:-:S04]  /*4600*/  FMUL R4, R4, R91 ;  /* 0x0000005b04047220 */ /* 0x000fc80000400000 */
[----:B------:R-:W-:-:S05]  /*4610*/  FFMA R87, R87, R90, R4 ;  /* 0x0000005a57577223 */ /* 0x000fca0000000004 */
[----:B------:R-:W-:-:S05]  /*4620*/  F2FP.TF32.F32.PACK_B R87, R87 ;  /* 0x00000057ff57723e */ /* 0x000fca00024050ff */
[----:B------:R0:W-:Y:S01]  /*4630*/  @P4 STG.E desc[UR36][R110.64+0xe4], R87 ;  /* 0x0000e4576e004986 */ /* 0x0001e2000c101924 */
[----:B------:R-:W-:-:S13]  /*4640*/  ISETP.GT.AND P4, PT, R3, 0x80, P6 ;  /* 0x000000800300780c */ /* 0x000fda0003784270 */
[----:B------:R-:W2:Y:S01]  /*4650*/  @P4 LDG.E.LTC128B R103, desc[UR36][R60.64] ;  /* 0x000000243c674981 */ /* 0x000ea2000c1e1920 */
[----:B------:R-:W-:Y:S01]  /*4660*/  BSSY B1, `(.L_x_94) ;  /* 0x000000a000017945 */ /* 0x000fe20003800000 */
[----:B--2---:R-:W-:-:S05]  /*4670*/  LOP3.LUT R4, R103, 0xffffe000, RZ, 0xc0, !PT ;  /* 0xffffe00067047812 */ /* 0x004fca00078ec0ff */
[----:B------:R-:W-:-:S04]  /*4680*/  FMUL R5, R4, R91 ;  /* 0x0000005b04057220 */ /* 0x000fc80000400000 */
[----:B------:R-:W-:-:S05]  /*4690*/  FFMA R5, R24, R90, R5 ;  /* 0x0000005a18057223 */ /* 0x000fca0000000005 */
[----:B------:R-:W-:-:S05]  /*46a0*/  F2FP.TF32.F32.PACK_B R5, R5 ;  /* 0x00000005ff05723e */ /* 0x000fca00024050ff */
[----:B------:R0:W-:Y:S01]  /*46b0*/  @P4 STG.E desc[UR36][R14.64], R5 ;  /* 0x000000050e004986 */ /* 0x0001e2000c101924 */
[----:B------:R-:W-:-:S04]  /*46c0*/  ISETP.NE.AND P4, PT, R119, RZ, PT ;  /* 0x000000ff7700720c */ /* 0x000fc80003f85270 */
[----:B------:R-:W-:-:S13]  /*46d0*/  ISETP.GT.AND P4, PT, R3, 0x80, P4 ;  /* 0x000000800300780c */ /* 0x000fda0002784270 */
[----:B0-----:R-:W-:Y:S05]  /*46e0*/  @!P4 BRA `(.L_x_95) ;  /* 0x000000000004c947 */ /* 0x001fea0003800000 */
[----:B------:R0:W5:Y:S02]  /*46f0*/  LDG.E.LTC128B R103, desc[UR36][R58.64+0x4] ;  /* 0x000004243a677981 */ /* 0x000164000c1e1920 */
.L_x_95:
[----:B------:R-:W-:Y:S05]  /*4700*/  BSYNC B1 ;  /* 0x0000000000017941 */ /* 0x000fea0003800000 */
.L_x_94:
[----:B-----5:R-:W-:Y:S01]  /*4710*/  LOP3.LUT R4, R103, 0xffffe000, RZ, 0xc0, !PT ;  /* 0xffffe00067047812 */ /* 0x020fe200078ec0ff */
[----:B------:R-:W-:Y:S01]  /*4720*/  @P4 IMAD.MOV.U32 R5, RZ, RZ, R15 ;  /* 0x000000ffff054224 */ /* 0x000fe200078e000f */
[----:B------:R-:W-:Y:S01]  /*4730*/  ISETP.GT.AND P6, PT, R3, 0x88, P6 ;  /* 0x000000880300780c */ /* 0x000fe200037c4270 */
[----:B------:R-:W-:Y:S02]  /*4740*/  BSSY B1, `(.L_x_96) ;  /* 0x0000008000017945 */ /* 0x000fe40003800000 */
[----:B------:R-:W-:-:S04]  /*4750*/  FMUL R4, R4, R91 ;  /* 0x0000005b04047220 */ /* 0x000fc80000400000 */
[----:B------:R-:W-:Y:S01]  /*4760*/  FFMA R25, R25, R90, R4 ;  /* 0x0000005a19197223 */ /* 0x000fe20000000004 */
[----:B------:R-:W-:-:S04]  /*4770*/  @P4 IMAD.MOV.U32 R4, RZ, RZ, R14 ;  /* 0x000000ffff044224 */ /* 0x000fc800078e000e */
[----:B------:R-:W-:-:S05]  /*4780*/  F2FP.TF32.F32.PACK_B R25, R25 ;  /* 0x00000019ff19723e */ /* 0x000fca00024050ff */
[----:B------:R2:W-:Y:S01]  /*4790*/  @P4 STG.E desc[UR36][R4.64+0x4], R25 ;  /* 0x0000041904004986 */ /* 0x0005e2000c101924 */
[----:B------:R-:W-:Y:S05]  /*47a0*/  @!P6 BRA `(.L_x_97) ;  /* 0x000000000004e947 */ /* 0x000fea0003800000 */
[----:B------:R0:W5:Y:S02]  /*47b0*/  LDG.E.LTC128B R103, desc[UR36][R10.64] ;  /* 0x000000240a677981 */ /* 0x000164000c1e1920 */
.L_x_97:
[----:B------:R-:W-:Y:S05]  /*47c0*/  BSYNC B1 ;  /* 0x0000000000017941 */ /* 0x000fea0003800000 */
.L_x_96:
[----:B--2--5:R-:W-:Y:S01]  /*47d0*/  LOP3.LUT R4, R103, 0xffffe000, RZ, 0xc0, !PT ;  /* 0xffffe00067047812 */ /* 0x024fe200078ec0ff */
[----:B------:R-:W-:Y:S01]  /*47e0*/  BSSY B1, `(.L_x_98) ;  /* 0x0000009000017945 */ /* 0x000fe20003800000 */
[----:B------:R-:W-:-:S03]  /*47f0*/  ISETP.NE.AND P4, PT, R119, RZ, PT ;  /* 0x000000ff7700720c */ /* 0x000fc60003f85270 */
[----:B------:R-:W-:Y:S01]  /*4800*/  FMUL R5, R4, R91 ;  /* 0x0000005b04057220 */ /* 0x000fe20000400000 */
[----:B------:R-:W-:-:S03]  /*4810*/  ISETP.GT.AND P4, PT, R3, 0x88, P4 ;  /* 0x000000880300780c */ /* 0x000fc60002784270 */
[----:B------:R-:W-:-:S05]  /*4820*/  FFMA R5, R26, R90, R5 ;  /* 0x0000005a1a057223 */ /* 0x000fca0000000005 */
[----:B------:R-:W-:-:S05]  /*4830*/  F2FP.TF32.F32.PACK_B R5, R5 ;  /* 0x00000005ff05723e */ /* 0x000fca00024050ff */
[----:B------:R2:W-:Y:S01]  /*4840*/  @P6 STG.E desc[UR36][R62.64], R5 ;  /* 0x000000053e006986 */ /* 0x0005e2000c101924 */
[----:B------:R-:W-:Y:S05]  /*4850*/  @!P4 BRA `(.L_x_99) ;  /* 0x000000000004c947 */ /* 0x000fea0003800000 */
[----:B------:R0:W5:Y:S02]  /*4860*/  LDG.E.LTC128B R103, desc[UR36][R12.64+0x4] ;  /* 0x000004240c677981 */ /* 0x000164000c1e1920 */
.L_x_99:
[----:B------:R-:W-:Y:S05]  /*4870*/  BSYNC B1 ;  /* 0x0000000000017941 */ /* 0x000fea0003800000 */
.L_x_98:
[----:B-----5:R-:W-:Y:S01]  /*4880*/  LOP3.LUT R4, R103, 0xffffe000, RZ, 0xc0, !PT ;  /* 0xffffe00067047812 */ /* 0x020fe200078ec0ff */
[----:B------:R-:W-:Y:S01]  /*4890*/  BSSY B1, `(.L_x_100) ;  /* 0x0000009000017945 */ /* 0x000fe20003800000 */
[----:B------:R-:W-:-:S03]  /*48a0*/  ISETP.NE.AND P6, PT, R116, RZ, PT ;  /* 0x000000ff7400720c */ /* 0x000fc60003fc5270 */
[----:B------:R-:W-:-:S04]  /*48b0*/  FMUL R4, R4, R91 ;  /* 0x0000005b04047220 */ /* 0x000fc80000400000 */
[----:B------:R-:W-:-:S05]  /*48c0*/  FFMA R27, R27, R90, R4 ;  /* 0x0000005a1b1b7223 */ /* 0x000fca0000000004 */
[----:B------:R-:W-:-:S05]  /*48d0*/  F2FP.TF32.F32.PACK_B R27, R27 ;  /* 0x0000001bff1b723e */ /* 0x000fca00024050ff */
[----:B------:R0:W-:Y:S01]  /*48e0*/  @P4 STG.E desc[UR36][R64.64+0x4], R27 ;  /* 0x0000041b40004986 */ /* 0x0001e2000c101924 */
[----:B------:R-:W-:-:S13]  /*48f0*/  ISETP.GT.AND P4, PT, R3, 0x80, P6 ;  /* 0x000000800300780c */ /* 0x000fda0003784270 */
[----:B0-----:R-:W-:Y:S05]  /*4900*/  @!P4 BRA `(.L_x_101) ;  /* 0x000000000004c947 */ /* 0x001fea0003800000 */
[----:B------:R0:W5:Y:S02]  /*4910*/  LDG.E.LTC128B R103, desc[UR36][R58.64+0x20] ;  /* 0x000020243a677981 */ /* 0x000164000c1e1920 */
.L_x_101:
[----:B------:R-:W-:Y:S05]  /*4920*/  BSYNC B1 ;  /* 0x0000000000017941 */ /* 0x000fea0003800000 */
.L_x_100:
[----:B-----5:R-:W-:Y:S01]  /*4930*/  LOP3.LUT R4, R103, 0xffffe000, RZ, 0xc0, !PT ;  /* 0xffffe00067047812 */ /* 0x020fe200078ec0ff */
[----:B------:R-:W-:Y:S01]  /*4940*/  BSSY B1, `(.L_x_102) ;  /* 0x000000b000017945 */ /* 0x000fe20003800000 */
[----:B------:R-:W-:-:S03]  /*4950*/  ISETP.NE.AND P6, PT, R117, RZ, PT ;  /* 0x000000ff7500720c */ /* 0x000fc60003fc5270 */
[----:B--2---:R-:W-:Y:S01]  /*4960*/  FMUL R5, R4, R91 ;  /* 0x0000005b04057220 */ /* 0x004fe20000400000 */
[----:B------:R-:W-:-:S03]  /*4970*/  @P4 IMAD.MOV.U32 R4, RZ, RZ, R14 ;  /* 0x000000ffff044224 */ /* 0x000fc600078e000e */
[----:B-1-34-:R-:W-:Y:S01]  /*4980*/  FFMA R7, R28, R90, R5 ;  /* 0x0000005a1c077223 */ /* 0x01afe20000000005 */
[----:B------:R-:W-:-:S04]  /*4990*/  @P4 IMAD.MOV.U32 R5, RZ, RZ, R15 ;  /* 0x000000ffff054224 */ /* 0x000fc800078e000f */
[----:B------:R-:W-:-:S05]  /*49a0*/  F2FP.TF32.F32.PACK_B R7, R7 ;  /* 0x00000007ff07723e */ /* 0x000fca00024050ff */
[----:B------:R1:W-:Y:S01]  /*49b0*/  @P4 STG.E desc[UR36][R4.64+0x20], R7 ;  /* 0x0000200704004986 */ /* 0x0003e2000c101924 */
[----:B------:R-:W-:-:S13]  /*49c0*/  ISETP.GT.AND P4, PT, R3, 0x80, P6 ;  /* 0x000000800300780c */ /* 0x000fda0003784270 */
[----:B-1----:R-:W-:Y:S05]  /*49d0*/  @!P4 BRA `(.L_x_103) ;  /* 0x000000000004c947 */ /* 0x002fea0003800000 */
[----:B------:R1:W5:Y:S02]  /*49e0*/  LDG.E.LTC128B R103, desc[UR36][R58.64+0x24] ;  /* 0x000024243a677981 */ /* 0x000364000c1e1920 */
.L_x_103:
[----:B------:R-:W-:Y:S05]  /*49f0*/  BSYNC B1 ;  /* 0x0000000000017941 */ /* 0x000fea0003800000 */
.L_x_102:
[----:B-----5:R-:W-:Y:S01]  /*4a00*/  LOP3.LUT R4, R103, 0xffffe000, RZ, 0xc0, !PT ;  /* 0xffffe00067047812 */ /* 0x020fe200078ec0ff */
[----:B------:R-:W-:Y:S01]  /*4a10*/  @P4 IMAD.MOV.U32 R5, RZ, RZ, R15 ;  /* 0x000000ffff054224 */ /* 0x000fe200078e000f */
[----:B------:R-:W-:Y:S03]  /*4a20*/  BSSY B1, `(.L_x_104) ;  /* 0x000000a000017945 */ /* 0x000fe60003800000 */
[----:B------:R-:W-:-:S04]  /*4a30*/  FMUL R4, R4, R91 ;  /* 0x0000005b04047220 */ /* 0x000fc80000400000 */
[----:B------:R-:W-:Y:S01]  /*4a40*/  FFMA R29, R29, R90, R4 ;  /* 0x0000005a1d1d7223 */ /* 0x000fe20000000004 */
[----:B------:R-:W-:-:S04]  /*4a50*/  @P4 IMAD.MOV.U32 R4, RZ, RZ, R14 ;  /* 0x000000ffff044224 */ /* 0x000fc800078e000e */
[----:B------:R-:W-:-:S05]  /*4a60*/  F2FP.TF32.F32.PACK_B R29, R29 ;  /* 0x0000001dff1d723e */ /* 0x000fca00024050ff */
[----:B------:R2:W-:Y:S01]  /*4a70*/  @P4 STG.E desc[UR36][R4.64+0x24], R29 ;  /* 0x0000241d04004986 */ /* 0x0005e2000c101924 */
[----:B------:R-:W-:-:S04]  /*4a80*/  ISETP.NE.AND P4, PT, R116, RZ, PT ;  /* 0x000000ff7400720c */ /* 0x000fc80003f85270 */
[----:B------:R-:W-:-:S13]  /*4a90*/  ISETP.GT.AND P4, PT, R3, 0x88, P4 ;  /* 0x000000880300780c */ /* 0x000fda0002784270 */
[----:B--2---:R-:W-:Y:S05]  /*4aa0*/  @!P4 BRA `(.L_x_105) ;  /* 0x000000000004c947 */ /* 0x004fea0003800000 */
[----:B------:R2:W5:Y:S02]  /*4ab0*/  LDG.E.LTC128B R103, desc[UR36][R12.64+0x20] ;  /* 0x000020240c677981 */ /* 0x000564000c1e1920 */
.L_x_105:
[----:B------:R-:W-:Y:S05]  /*4ac0*/  BSYNC B1 ;  /* 0x0000000000017941 */ /* 0x000fea0003800000 */
.L_x_104:
[----:B-----5:R-:W-:Y:S01]  /*4ad0*/  LOP3.LUT R4, R103, 0xffffe000, RZ, 0xc0, !PT ;  /* 0xffffe00067047812 */ /* 0x020fe200078ec0ff */
[----:B------:R-:W-:Y:S04]  /*4ae0*/  BSSY B1, `(.L_x_106) ;  /* 0x0000008000017945 */ /* 0x000fe80003800000 */
[----:B------:R-:W-:-:S04]  /*4af0*/  FMUL R5, R4, R91 ;  /* 0x0000005b04057220 */ /* 0x000fc80000400000 */
[----:B------:R-:W-:-:S05]  /*4b00*/  FFMA R5, R30, R90, R5 ;  /* 0x0000005a1e057223 */ /* 0x000fca0000000005 */
[----:B------:R-:W-:-:S05]  /*4b10*/  F2FP.TF32.F32.PACK_B R5, R5 ;  /* 0x00000005ff05723e */ /* 0x000fca00024050ff */
[----:B------:R3:W-:Y:S01]  /*4b20*/  @P4 STG.E desc[UR36][R8.64+0x20], R5 ;  /* 0x0000200508004986 */ /* 0x0007e2000c101924 */
[----:B------:R-:W-:-:S13]  /*4b30*/  ISETP.GT.AND P4, PT, R3, 0x88, P6 ;  /* 0x000000880300780c */ /* 0x000fda0003784270 */
[----:B---3--:R-:W-:Y:S05]  /*4b40*/  @!P4 BRA `(.L_x_107) ;  /* 0x000000000004c947 */ /* 0x008fea0003800000 */
[----:B------:R3:W5:Y:S02]  /*4b50*/  LDG.E.LTC128B R103, desc[UR36][R12.64+0x24] ;  /* 0x000024240c677981 */ /* 0x000764000c1e1920 */
.L_x_107:
[----:B------:R-:W-:Y:S05]  /*4b60*/  BSYNC B1 ;  /* 0x0000000000017941 */ /* 0x000fea0003800000 */
.L_x_106:
[----:B-----5:R-:W-:Y:S01]  /*4b70*/  LOP3.LUT R4, R103, 0xffffe000, RZ, 0xc0, !PT ;  /* 0xffffe00067047812 */ /* 0x020fe200078ec0ff */
[----:B------:R-:W-:Y:S01]  /*4b80*/  @P4 IMAD.MOV.U32 R5, RZ, RZ, R9 ;  /* 0x000000ffff054224 */ /* 0x000fe200078e0009 */
[----:B------:R-:W-:Y:S01]  /*4b90*/  ISETP.NE.AND P6, PT, R112, RZ, PT ;  /* 0x000000ff7000720c */ /* 0x000fe20003fc5270 */
[----:B------:R-:W-:Y:S02]  /*4ba0*/  BSSY B1, `(.L_x_108) ;  /* 0x0000009000017945 */ /* 0x000fe40003800000 */
[----:B------:R-:W-:-:S04]  /*4bb0*/  FMUL R4, R4, R91 ;  /* 0x0000005b04047220 */ /* 0x000fc80000400000 */
[----:B------:R-:W-:Y:S01]  /*4bc0*/  FFMA R31, R31, R90, R4 ;  /* 0x0000005a1f1f7223 */ /* 0x000fe20000000004 */
[----:B------:R-:W-:-:S04]  /*4bd0*/  @P4 IMAD.MOV.U32 R4, RZ, RZ, R8 ;  /* 0x000000ffff044224 */ /* 0x000fc800078e0008 */
[----:B------:R-:W-:-:S05]  /*4be0*/  F2FP.TF32.F32.PACK_B R31, R31 ;  /* 0x0000001fff1f723e */ /* 0x000fca00024050ff */
[----:B------:R4:W-:Y:S01]  /*4bf0*/  @P4 STG.E desc[UR36][R4.64+0x24], R31 ;  /* 0x0000241f04004986 */ /* 0x0009e2000c101924 */
[----:B------:R-:W-:-:S13]  /*4c00*/  ISETP.GT.AND P4, PT, R3, 0x80, P6 ;  /* 0x000000800300780c */ /* 0x000fda0003784270 */
[----:B----4-:R-:W-:Y:S05]  /*4c10*/  @!P4 BRA `(.L_x_109) ;  /* 0x000000000004c947 */ /* 0x010fea0003800000 */
[----:B------:R4:W5:Y:S02]  /*4c20*/  LDG.E.LTC128B R103, desc[UR36][R58.64+0x40] ;  /* 0x000040243a677981 */ /* 0x000964000c1e1920 */
.L_x_109:
[----:B------:R-:W-:Y:S05]  /*4c30*/  BSYNC B1 ;  /* 0x0000000000017941 */ /* 0x000fea0003800000 */
.L_x_108:
[----:B-----5:R-:W-:Y:S01]  /*4c40*/  LOP3.LUT R4, R103, 0xffffe000, RZ, 0xc0, !PT ;  /* 0xffffe00067047812 */ /* 0x020fe200078ec0ff */
[----:B------:R-:W-:Y:S01]  /*4c50*/  BSSY B1, `(.L_x_110) ;  /* 0x000000b000017945 */ /* 0x000fe20003800000 */
[----:B------:R-:W-:-:S03]  /*4c60*/  ISETP.NE.AND P6, PT, R104, RZ, PT ;  /* 0x000000ff6800720c */ /* 0x000fc60003fc5270 */
[----:B------:R-:W-:Y:S01]  /*4c70*/  FMUL R5, R4, R91 ;  /* 0x0000005b04057220 */ /* 0x000fe20000400000 */
[----:B------:R-:W-:-:S03]  /*4c80*/  @P4 IMAD.MOV.U32 R4, RZ, RZ, R14 ;  /* 0x000000ffff044224 */ /* 0x000fc600078e000e */
[----:B------:R-:W-:Y:S01]  /*4c90*/  FFMA R7, R32, R90, R5 ;  /* 0x0000005a20077223 */ /* 0x000fe20000000005 */
[----:B------:R-:W-:-:S04]  /*4ca0*/  @P4 IMAD.MOV.U32 R5, RZ, RZ, R15 ;  /* 0x000000ffff054224 */ /* 0x000fc800078e000f */
[----:B------:R-:W-:-:S05]  /*4cb0*/  F2FP.TF32.F32.PACK_B R7, R7 ;  /* 0x00000007ff07723e */ /* 0x000fca00024050ff */
[----:B------:R0:W-:Y:S01]  /*4cc0*/  @P4 STG.E desc[UR36][R4.64+0x40], R7 ;  /* 0x0000400704004986 */ /* 0x0001e2000c101924 */
[----:B------:R-:W-:-:S13]  /*4cd0*/  ISETP.GT.AND P4, PT, R3, 0x80, P6 ;  /* 0x000000800300780c */ /* 0x000fda0003784270 */
[----:B0-----:R-:W-:Y:S05]  /*4ce0*/  @!P4 BRA `(.L_x_111) ;  /* 0x000000000004c947 */ /* 0x001fea0003800000 */
[----:B------:R0:W5:Y:S02]  /*4cf0*/  LDG.E.LTC128B R103, desc[UR36][R58.64+0x44] ;  /* 0x000044243a677981 */ /* 0x000164000c1e1920 */
.L_x_111:
[----:B------:R-:W-:Y:S05]  /*4d00*/  BSYNC B1 ;  /* 0x0000000000017941 */ /* 0x000fea0003800000 */
.L_x_110:
        /* <DEDUP_REMOVED lines=10> */
[----:B0-----:R-:W-:Y:S05]  /*4db0*/  @!P4 BRA `(.L_x_113) ;  /* 0x000000000004c947 */ /* 0x001fea0003800000 */
[----:B------:R0:W5:Y:S02]  /*4dc0*/  LDG.E.LTC128B R103, desc[UR36][R12.64+0x40] ;  /* 0x000040240c677981 */ /* 0x000164000c1e1920 */
.L_x_113:
[----:B------:R-:W-:Y:S05]  /*4dd0*/  BSYNC B1 ;  /* 0x0000000000017941 */ /* 0x000fea0003800000 */
.L_x_112:
[----:B-----5:R-:W-:Y:S01]  /*4de0*/  LOP3.LUT R4, R103, 0xffffe000, RZ, 0xc0, !PT ;  /* 0xffffe00067047812 */ /* 0x020fe200078ec0ff */
[----:B------:R-:W-:Y:S04]  /*4df0*/  BSSY B1, `(.L_x_114) ;  /* 0x000000a000017945 */ /* 0x000fe80003800000 */
        /* <DEDUP_REMOVED lines=9> */
.L_x_115:
[----:B------:R-:W-:Y:S05]  /*4e90*/  BSYNC B1 ;  /* 0x0000000000017941 */ /* 0x000fea0003800000 */
.L_x_114:
        /* <DEDUP_REMOVED lines=10> */
[----:B0-----:R-:W-:Y:S05]  /*4f40*/  @!P4 BRA `(.L_x_117) ;  /* 0x000000000004c947 */ /* 0x001fea0003800000 */
[----:B------:R0:W5:Y:S02]  /*4f50*/  LDG.E.LTC128B R103, desc[UR36][R58.64+0x60] ;  /* 0x000060243a677981 */ /* 0x000164000c1e1920 */
.L_x_117:
[----:B------:R-:W-:Y:S05]  /*4f60*/  BSYNC B1 ;  /* 0x0000000000017941 */ /* 0x000fea0003800000 */
.L_x_116:
        /* <DEDUP_REMOVED lines=12> */
.L_x_119:
[----:B------:R-:W-:Y:S05]  /*5030*/  BSYNC B1 ;  /* 0x0000000000017941 */ /* 0x000fea0003800000 */
.L_x_118:
        /* <DEDUP_REMOVED lines=12> */
.L_x_121:
[----:B------:R-:W-:Y:S05]  /*5100*/  BSYNC B1 ;  /* 0x0000000000017941 */ /* 0x000fea0003800000 */
.L_x_120:
        /* <DEDUP_REMOVED lines=11> */
.L_x_123:
[----:B------:R-:W-:Y:S05]  /*51c0*/  BSYNC B1 ;  /* 0x0000000000017941 */ /* 0x000fea0003800000 */
.L_x_122:
        /* <DEDUP_REMOVED lines=12> */
.L_x_125:
[----:B------:R-:W-:Y:S05]  /*5290*/  BSYNC B1 ;  /* 0x0000000000017941 */ /* 0x000fea0003800000 */
.L_x_124:
        /* <DEDUP_REMOVED lines=12> */
.L_x_127:
[----:B------:R-:W-:Y:S05]  /*5360*/  BSYNC B1 ;  /* 0x0000000000017941 */ /* 0x000fea0003800000 */
.L_x_126:
        /* <DEDUP_REMOVED lines=12> */
.L_x_129:
[----:B------:R-:W-:Y:S05]  /*5430*/  BSYNC B1 ;  /* 0x0000000000017941 */ /* 0x000fea0003800000 */
.L_x_128:
        /* <DEDUP_REMOVED lines=11> */
.L_x_131:
[----:B------:R-:W-:Y:S05]  /*54f0*/  BSYNC B1 ;  /* 0x0000000000017941 */ /* 0x000fea0003800000 */
.L_x_130:
        /* <DEDUP_REMOVED lines=12> */
.L_x_133:
[----:B------:R-:W-:Y:S05]  /*55c0*/  BSYNC B1 ;  /* 0x0000000000017941 */ /* 0x000fea0003800000 */
.L_x_132:
        /* <DEDUP_REMOVED lines=11> */
.L_x_135:
[----:B------:R-:W-:Y:S05]  /*5680*/  BSYNC B1 ;  /* 0x0000000000017941 */ /* 0x000fea0003800000 */
.L_x_134:
        /* <DEDUP_REMOVED lines=11> */
.L_x_137:
[----:B------:R-:W-:Y:S05]  /*5740*/  BSYNC B1 ;  /* 0x0000000000017941 */ /* 0x000fea0003800000 */
.L_x_136:
[----:B-----5:R-:W-:Y:S01]  /*5750*/  LOP3.LUT R4, R103, 0xffffe000, RZ, 0xc0, !PT ;  /* 0xffffe00067047812 */ /* 0x020fe200078ec0ff */
[----:B------:R-:W-:Y:S01]  /*5760*/  BSSY B1, `(.L_x_138) ;  /* 0x000000a000017945 */ /* 0x000fe20003800000 */
[----:B------:R-:W-:-:S03]  /*5770*/  ISETP.GT.AND P5, PT, R3, 0x88, P5 ;  /* 0x000000880300780c */ /* 0x000fc60002fa4270 */
[----:B------:R-:W-:Y:S01]  /*5780*/  FMUL R5, R4, R91 ;  /* 0x0000005b04057220 */ /* 0x000fe20000400000 */
[----:B------:R-:W-:-:S03]  /*5790*/  @P4 IMAD.MOV.U32 R4, RZ, RZ, R8 ;  /* 0x000000ffff044224 */ /* 0x000fc600078e0008 */
[----:B------:R-:W-:Y:S01]  /*57a0*/  FFMA R7, R46, R90, R5 ;  /* 0x0000005a2e077223 */ /* 0x000fe20000000005 */
[----:B------:R-:W-:-:S04]  /*57b0*/  @P4 IMAD.MOV.U32 R5, RZ, RZ, R9 ;  /* 0x000000ffff054224 */ /* 0x000fc800078e0009 */
[----:B------:R-:W-:-:S05]  /*57c0*/  F2FP.TF32.F32.PACK_B R7, R7 ;  /* 0x00000007ff07723e */ /* 0x000fca00024050ff */
[----:B------:R0:W-:Y:S01]  /*57d0*/  @P4 STG.E desc[UR36][R4.64+0xa0], R7 ;  /* 0x0000a00704004986 */ /* 0x0001e2000c101924 */
[----:B------:R-:W-:Y:S05]  /*57e0*/  @!P5 BRA `(.L_x_139) ;  /* 0x000000000004d947 */ /* 0x000fea0003800000 */
[----:B------:R0:W5:Y:S02]  /*57f0*/  LDG.E.LTC128B R103, desc[UR36][R12.64+0xa4] ;  /* 0x0000a4240c677981 */ /* 0x000164000c1e1920 */
.L_x_139:
[----:B------:R-:W-:Y:S05]  /*5800*/  BSYNC B1 ;  /* 0x0000000000017941 */ /* 0x000fea0003800000 */
.L_x_138:
[----:B0----5:R-:W-:Y:S01]  /*5810*/  LOP3.LUT R4, R103, 0xffffe000, RZ, 0xc0, !PT ;  /* 0xffffe00067047812 */ /* 0x021fe200078ec0ff */
        /* <DEDUP_REMOVED lines=10> */
.L_x_141:
[----:B------:R-:W-:Y:S05]  /*58c0*/  BSYNC B1 ;  /* 0x0000000000017941 */ /* 0x000fea0003800000 */
.L_x_140:
[----:B0----5:R-:W-:Y:S01]  /*58d0*/  LOP3.LUT R4, R103, 0xffffe000, RZ, 0xc0, !PT ;  /* 0xffffe00067047812 */ /* 0x021fe200078ec0ff */
        /* <DEDUP_REMOVED lines=10> */
.L_x_143:
[----:B------:R-:W-:Y:S05]  /*5980*/  BSYNC B1 ;  /* 0x0000000000017941 */ /* 0x000fea0003800000 */
.L_x_142:
        /* <DEDUP_REMOVED lines=11> */
.L_x_145:
[----:B------:R-:W-:Y:S05]  /*5a40*/  BSYNC B1 ;  /* 0x0000000000017941 */ /* 0x000fea0003800000 */
.L_x_144:
        /* <DEDUP_REMOVED lines=11> */
.L_x_147:
[----:B------:R-:W-:Y:S05]  /*5b00*/  BSYNC B1 ;  /* 0x0000000000017941 */ /* 0x000fea0003800000 */
.L_x_146:
        /* <DEDUP_REMOVED lines=11> */
.L_x_149:
[----:B------:R-:W-:Y:S05]  /*5bc0*/  BSYNC B1 ;  /* 0x0000000000017941 */ /* 0x000fea0003800000 */
.L_x_148:
        /* <DEDUP_REMOVED lines=11> */
.L_x_151:
[----:B------:R-:W-:Y:S05]  /*5c80*/  BSYNC B1 ;  /* 0x0000000000017941 */ /* 0x000fea0003800000 */
.L_x_150:
[----:B0----5:R-:W-:Y:S01]  /*5c90*/  LOP3.LUT R4, R103, 0xffffe000, RZ, 0xc0, !PT ;  /* 0xffffe00067047812 */ /* 0x021fe200078ec0ff */
        /* <DEDUP_REMOVED lines=8> */
.L_x_153:
[----:B------:R-:W-:Y:S05]  /*5d20*/  BSYNC B1 ;  /* 0x0000000000017941 */ /* 0x000fea0003800000 */
.L_x_152:
        /* <DEDUP_REMOVED lines=11> */
.L_x_155:
[----:B------:R-:W-:Y:S05]  /*5de0*/  BSYNC B1 ;  /* 0x0000000000017941 */ /* 0x000fea0003800000 */
.L_x_154:
[----:B------:R-:W-:Y:S05]  /*5df0*/  @!P0 BRA `(.L_x_156) ;  /* 0x00000014008c8947 */ /* 0x000fea0003800000 */
[----:B0----5:R-:W-:-:S05]  /*5e00*/  LOP3.LUT R4, R103, 0xffffe000, RZ, 0xc0, !PT ;  /* 0xffffe00067047812 */ /* 0x021fca00078ec0ff */
[----:B------:R-:W-:-:S04]  /*5e10*/  FMUL R4, R4, R91 ;  /* 0x0000005b04047220 */ /* 0x000fc80000400000 */
[----:B------:R-:W-:-:S05]  /*5e20*/  FFMA R55, R55, R90, R4 ;  /* 0x0000005a37377223 */ /* 0x000fca0000000004 */
[----:B------:R-:W-:-:S05]  /*5e30*/  F2FP.TF32.F32.PACK_B R55, R55 ;  /* 0x00000037ff37723e */ /* 0x000fca00024050ff */
[----:B------:R0:W-:Y:S01]  /*5e40*/  STG.E desc[UR36][R8.64+0xe4], R55 ;  /* 0x0000e43708007986 */ /* 0x0001e2000c101924 */
[----:B------:R-:W-:Y:S05]  /*5e50*/  BRA `(.L_x_156) ;  /* 0x0000001400747947 */ /* 0x000fea0003800000 */
.L_x_33:
[----:B------:R-:W-:Y:S01]  /*5e60*/  ULDC.64 UR4, c[0x0][0x5c0] ;  /* 0x0001700000047ab9 */ /* 0x000fe20000000a00 */
[-C--:B------:R-:W-:Y:S01]  /*5e70*/  FMUL R5, R56, R90.reuse ;  /* 0x0000005a38057220 */ /* 0x080fe20000400000 */
[----:B------:R-:W-:Y:S01]  /*5e80*/  ISETP.GT.AND P4, PT, R4, 0x1, PT ;  /* 0x000000010400780c */ /* 0x000fe20003f84270 */
[-C--:B------:R-:W-:Y:S01]  /*5e90*/  FMUL R57, R57, R90.reuse ;  /* 0x0000005a39397220 */ /* 0x080fe20000400000 */
[----:B------:R-:W-:Y:S01]  /*5ea0*/  LEA R8, P2, R114, UR4, 0x2 ;  /* 0x0000000472087c11 */ /* 0x000fe2000f8410ff */
[----:B------:R-:W-:Y:S01]  /*5eb0*/  IMAD.SHL.U32 R15, R92, 0x4, RZ ;  /* 0x000000045c0f7824 */ /* 0x000fe200078e00ff */
[----:B------:R-:W-:Y:S01]  /*5ec0*/  ISETP.GT.AND P1, PT, R3, RZ, P4 ;  /* 0x000000ff0300720c */ /* 0x000fe20002724270 */
[----:B------:R-:W-:Y:S01]  /*5ed0*/  IMAD.SHL.U32 R103, R93, 0x4, RZ ;  /* 0x000000045d677824 */ /* 0x000fe200078e00ff */
[----:B------:R-:W-:Y:S01]  /*5ee0*/  LEA.HI.X R9, R114, UR5, R21, 0x2, P2 ;  /* 0x0000000572097c11 */ /* 0x000fe200090f1415 */
[-C--:B------:R-:W-:Y:S01]  /*5ef0*/  FMUL R59, R59, R90.reuse ;  /* 0x0000005a3b3b7220 */ /* 0x080fe20000400000 */
[----:B------:R-:W-:Y:S01]  /*5f00*/  F2FP.TF32.F32.PACK_B R5, R5 ;  /* 0x00000005ff05723e */ /* 0x000fe200024050ff */
[-C--:B------:R-:W-:Y:S01]  /*5f10*/  FMUL R13, R58, R90.reuse ;  /* 0x0000005a3a0d7220 */ /* 0x080fe20000400000 */
[----:B------:R-:W-:Y:S01]  /*5f20*/  F2FP.TF32.F32.PACK_B R57, R57 ;  /* 0x00000039ff39723e */ /* 0x000fe200024050ff */
[-C--:B------:R-:W-:Y:S01]  /*5f30*/  FMUL R61, R61, R90.reuse ;  /* 0x0000005a3d3d7220 */ /* 0x080fe20000400000 */
[----:B------:R-:W-:Y:S01]  /*5f40*/  SHF.L.U64.HI R7, R92, 0x2, R95 ;  /* 0x000000025c077819 */ /* 0x000fe2000001025f */
[----:B------:R0:W-:Y:S01]  /*5f50*/  @P0 STG.E desc[UR36][R8.64], R5 ;  /* 0x0000000508000986 */ /* 0x0001e2000c101924 */
[----:B------:R-:W-:Y:S01]  /*5f60*/  ISETP.GT.AND P0, PT, R3, 0x8, P4 ;  /* 0x000000080300780c */ /* 0x000fe20002704270 */
[----:B------:R-:W-:Y:S01]  /*5f70*/  FMUL R63, R63, R90 ;  /* 0x0000005a3f3f7220 */ /* 0x000fe20000400000 */
[----:B------:R-:W-:Y:S01]  /*5f80*/  IADD3 R10, P2, R15, R8, RZ ;  /* 0x000000080f0a7210 */ /* 0x000fe20007f5e0ff */
[----:B------:R-:W-:Y:S01]  /*5f90*/  @P1 STG.E desc[UR36][R8.64+0x4], R57 ;  /* 0x0000043908001986 */ /* 0x000fe2000c101924 */
[----:B------:R-:W-:Y:S01]  /*5fa0*/  SHF.L.U64.HI R23, R93, 0x2, R94 ;  /* 0x000000025d177819 */ /* 0x000fe2000001025e */
[----:B------:R-:W-:Y:S01]  /*5fb0*/  FMUL R65, R65, R90 ;  /* 0x0000005a41417220 */ /* 0x000fe20000400000 */
[----:B------:R-:W-:Y:S01]  /*5fc0*/  F2FP.TF32.F32.PACK_B R59, R59 ;  /* 0x0000003bff3b723e */ /* 0x000fe200024050ff */
[----:B------:R-:W-:Y:S01]  /*5fd0*/  IMAD.X R11, R7, 0x1, R9, P2 ;  /* 0x00000001070b7824 */ /* 0x000fe200010e0609 */
[----:B------:R-:W-:Y:S01]  /*5fe0*/  IADD3 R6, P1, P2, R103, R8, R15 ;  /* 0x0000000867067210 */ /* 0x000fe20007a3e00f */
[-C--:B------:R-:W-:Y:S01]  /*5ff0*/  FMUL R67, R67, R90.reuse ;  /* 0x0000005a43437220 */ /* 0x080fe20000400000 */
[----:B------:R-:W-:Y:S01]  /*6000*/  ISETP.GT.AND P5, PT, R4, 0x8, PT ;  /* 0x000000080400780c */ /* 0x000fe20003fa4270 */
[-C--:B0-----:R-:W-:Y:S01]  /*6010*/  FMUL R5, R60, R90.reuse ;  /* 0x0000005a3c057220 */ /* 0x081fe20000400000 */
[C---:B------:R-:W-:Y:S01]  /*6020*/  ISETP.GT.AND P4, PT, R4.reuse, 0x9, PT ;  /* 0x000000090400780c */ /* 0x040fe20003f84270 */
[----:B------:R-:W-:Y:S01]  /*6030*/  @P0 STG.E desc[UR36][R10.64+0x4], R59 ;  /* 0x0000043b0a000986 */ /* 0x000fe2000c101924 */
[----:B------:R-:W-:Y:S01]  /*6040*/  ISETP.GT.AND P3, PT, R3, 0x8, P6 ;  /* 0x000000080300780c */ /* 0x000fe20003764270 */
[-C--:B------:R-:W-:Y:S01]  /*6050*/  FMUL R69, R69, R90.reuse ;  /* 0x0000005a45457220 */ /* 0x080fe20000400000 */
[----:B------:R-:W-:Y:S01]  /*6060*/  IADD3.X R7, R23, R9, R7, P1, P2 ;  /* 0x0000000917077210 */ /* 0x000fe20000fe4407 */
[-C--:B------:R-:W-:Y:S01]  /*6070*/  FMUL R71, R71, R90.reuse ;  /* 0x0000005a47477220 */ /* 0x080fe20000400000 */
[----:B------:R-:W-:Y:S01]  /*6080*/  ISETP.GT.AND P1, PT, R3, RZ, P5 ;  /* 0x000000ff0300720c */ /* 0x000fe20002f24270 */
[-C--:B------:R-:W-:Y:S01]  /*6090*/  FMUL R73, R73, R90.reuse ;  /* 0x0000005a49497220 */ /* 0x080fe20000400000 */
[----:B------:R-:W-:Y:S01]  /*60a0*/  ISETP.GT.AND P0, PT, R3, RZ, P4 ;  /* 0x000000ff0300720c */ /* 0x000fe20002704270 */
[-C--:B------:R-:W-:Y:S01]  /*60b0*/  FMUL R75, R75, R90.reuse ;  /* 0x0000005a4b4b7220 */ /* 0x080fe20000400000 */
[----:B------:R-:W-:Y:S01]  /*60c0*/  F2FP.TF32.F32.PACK_B R13, R13 ;  /* 0x0000000dff0d723e */ /* 0x000fe200024050ff */
[-C--:B------:R-:W-:Y:S01]  /*60d0*/  FMUL R77, R77, R90.reuse ;  /* 0x0000005a4d4d7220 */ /* 0x080fe20000400000 */
[----:B------:R-:W-:Y:S01]  /*60e0*/  F2FP.TF32.F32.PACK_B R5, R5 ;  /* 0x00000005ff05723e */ /* 0x000fe200024050ff */
[-C--:B------:R-:W-:Y:S01]  /*60f0*/  FMUL R79, R79, R90.reuse ;  /* 0x0000005a4f4f7220 */ /* 0x080fe20000400000 */
[----:B------:R-:W-:Y:S01]  /*6100*/  F2FP.TF32.F32.PACK_B R61, R61 ;  /* 0x0000003dff3d723e */ /* 0x000fe200024050ff */
[----:B------:R0:W-:Y:S01]  /*6110*/  @P3 STG.E desc[UR36][R10.64], R13 ;  /* 0x0000000d0a003986 */ /* 0x0001e2000c101924 */
[----:B------:R-:W-:Y:S01]  /*6120*/  F2FP.TF32.F32.PACK_B R63, R63 ;  /* 0x0000003fff3f723e */ /* 0x000fe200024050ff */
[-C--:B------:R-:W-:Y:S01]  /*6130*/  FMUL R81, R81, R90.reuse ;  /* 0x0000005a51517220 */ /* 0x080fe20000400000 */
[C---:B------:R-:W-:Y:S01]  /*6140*/  ISETP.GT.AND P3, PT, R4.reuse, 0x10, PT ;  /* 0x000000100400780c */ /* 0x040fe20003f64270 */
[----:B------:R1:W-:Y:S01]  /*6150*/  @P1 STG.E desc[UR36][R8.64+0x20], R5 ;  /* 0x0000200508001986 */ /* 0x0003e2000c101924 */
[----:B------:R-:W-:Y:S01]  /*6160*/  ISETP.GT.AND P1, PT, R3, 0x8, P5 ;  /* 0x000000080300780c */ /* 0x000fe20002f24270 */
[-C--:B------:R-:W-:Y:S01]  /*6170*/  FMUL R83, R83, R90.reuse ;  /* 0x0000005a53537220 */ /* 0x080fe20000400000 */
[----:B------:R-:W-:Y:S01]  /*6180*/  ISETP.GT.AND P2, PT, R4, 0x11, PT ;  /* 0x000000110400780c */ /* 0x000fe20003f44270 */
[----:B------:R-:W-:Y:S01]  /*6190*/  @P0 STG.E desc[UR36][R8.64+0x24], R61 ;  /* 0x0000243d08000986 */ /* 0x000fe2000c101924 */
[----:B------:R-:W-:Y:S01]  /*61a0*/  ISETP.GT.AND P0, PT, R3, 0x8, P4 ;  /* 0x000000080300780c */ /* 0x000fe20002704270 */
[-C--:B------:R-:W-:Y:S01]  /*61b0*/  FMUL R85, R85, R90.reuse ;  /* 0x0000005a55557220 */ /* 0x080fe20000400000 */
[----:B------:R-:W-:Y:S01]  /*61c0*/  F2FP.TF32.F32.PACK_B R65, R65 ;  /* 0x00000041ff41723e */ /* 0x000fe200024050ff */
[-C--:B0-----:R-:W-:Y:S01]  /*61d0*/  FMUL R13, R62, R90.reuse ;  /* 0x0000005a3e0d7220 */ /* 0x081fe20000400000 */
[----:B------:R-:W-:Y:S01]  /*61e0*/  F2FP.TF32.F32.PACK_B R67, R67 ;  /* 0x00000043ff43723e */ /* 0x000fe200024050ff */
[-C--:B------:R-:W-:Y:S01]  /*61f0*/  FMUL R87, R87, R90.reuse ;  /* 0x0000005a57577220 */ /* 0x080fe20000400000 */
[----:B------:R-:W-:Y:S01]  /*6200*/  F2FP.TF32.F32.PACK_B R69, R69 ;  /* 0x00000045ff45723e */ /* 0x000fe200024050ff */
[-C--:B-1----:R-:W-:Y:S01]  /*6210*/  FMUL R5, R64, R90.reuse ;  /* 0x0000005a40057220 */ /* 0x082fe20000400000 */
[----:B------:R-:W-:Y:S01]  /*6220*/  F2FP.TF32.F32.PACK_B R13, R13 ;  /* 0x0000000dff0d723e */ /* 0x000fe200024050ff */
[-C--:B------:R-:W-:Y:S01]  /*6230*/  FMUL R25, R25, R90.reuse ;  /* 0x0000005a19197220 */ /* 0x080fe20000400000 */
[----:B------:R-:W-:Y:S01]  /*6240*/  F2FP.TF32.F32.PACK_B R71, R71 ;  /* 0x00000047ff47723e */ /* 0x000fe200024050ff */
[-C--:B------:R-:W-:Y:S01]  /*6250*/  FMUL R27, R27, R90.reuse ;  /* 0x0000005a1b1b7220 */ /* 0x080fe20000400000 */
[----:B------:R-:W-:Y:S01]  /*6260*/  F2FP.TF32.F32.PACK_B R5, R5 ;  /* 0x00000005ff05723e */ /* 0x000fe200024050ff */
[----:B------:R-:W-:Y:S01]  /*6270*/  @P0 STG.E desc[UR36][R10.64+0x24], R63 ;  /* 0x0000243f0a000986 */ /* 0x000fe2000c101924 */
[----:B------:R-:W-:Y:S01]  /*6280*/  ISETP.GT.AND P0, PT, R3, RZ, P3 ;  /* 0x000000ff0300720c */ /* 0x000fe20001f04270 */
[-C--:B------:R-:W-:Y:S01]  /*6290*/  FMUL R29, R29, R90.reuse ;  /* 0x0000005a1d1d7220 */ /* 0x080fe20000400000 */
[----:B------:R-:W-:Y:S01]  /*62a0*/  F2FP.TF32.F32.PACK_B R73, R73 ;  /* 0x00000049ff49723e */ /* 0x000fe200024050ff */
[----:B------:R0:W-:Y:S01]  /*62b0*/  @P1 STG.E desc[UR36][R10.64+0x20], R13 ;  /* 0x0000200d0a001986 */ /* 0x0001e2000c101924 */
[C---:B------:R-:W-:Y:S01]  /*62c0*/  ISETP.GT.AND P1, PT, R4.reuse, 0x19, PT ;  /* 0x000000190400780c */ /* 0x040fe20003f24270 */
[-C--:B------:R-:W-:Y:S01]  /*62d0*/  FMUL R31, R31, R90.reuse ;  /* 0x0000005a1f1f7220 */ /* 0x080fe20000400000 */
[----:B------:R-:W-:Y:S01]  /*62e0*/  F2FP.TF32.F32.PACK_B R75, R75 ;  /* 0x0000004bff4b723e */ /* 0x000fe200024050ff */
[-C--:B------:R-:W-:Y:S01]  /*62f0*/  FMUL R33, R33, R90.reuse ;  /* 0x0000005a21217220 */ /* 0x080fe20000400000 */
[C---:B------:R-:W-:Y:S01]  /*6300*/  ISETP.GT.AND P5, PT, R4.reuse, 0x28, PT ;  /* 0x000000280400780c */ /* 0x040fe20003fa4270 */
[-C--:B------:R-:W-:Y:S01]  /*6310*/  FMUL R35, R35, R90.reuse ;  /* 0x0000005a23237220 */ /* 0x080fe20000400000 */
[----:B------:R-:W-:Y:S01]  /*6320*/  ISETP.GT.AND P4, PT, R4, 0x29, PT ;  /* 0x000000290400780c */ /* 0x000fe20003f84270 */
[-C--:B------:R-:W-:Y:S01]  /*6330*/  FMUL R37, R37, R90.reuse ;  /* 0x0000005a25257220 */ /* 0x080fe20000400000 */
[----:B------:R-:W-:Y:S01]  /*6340*/  F2FP.TF32.F32.PACK_B R77, R77 ;  /* 0x0000004dff4d723e */ /* 0x000fe200024050ff */
[----:B------:R1:W-:Y:S01]  /*6350*/  @P0 STG.E desc[UR36][R8.64+0x40], R5 ;  /* 0x0000400508000986 */ /* 0x0003e2000c101924 */
[----:B------:R-:W-:Y:S01]  /*6360*/  ISETP.GT.AND P0, PT, R3, RZ, P2 ;  /* 0x000000ff0300720c */ /* 0x000fe20001704270 */
[-C--:B0-----:R-:W-:Y:S01]  /*6370*/  FMUL R13, R66, R90.reuse ;  /* 0x0000005a420d7220 */ /* 0x081fe20000400000 */
[----:B------:R-:W-:Y:S01]  /*6380*/  F2FP.TF32.F32.PACK_B R79, R79 ;  /* 0x0000004fff4f723e */ /* 0x000fe200024050ff */
[-C--:B------:R-:W-:Y:S01]  /*6390*/  FMUL R39, R39, R90.reuse ;  /* 0x0000005a27277220 */ /* 0x080fe20000400000 */
[----:B------:R-:W-:Y:S01]  /*63a0*/  F2FP.TF32.F32.PACK_B R81, R81 ;  /* 0x00000051ff51723e */ /* 0x000fe200024050ff */
[-C--:B------:R-:W-:Y:S01]  /*63b0*/  FMUL R41, R41, R90.reuse ;  /* 0x0000005a29297220 */ /* 0x080fe20000400000 */
[----:B------:R-:W-:Y:S01]  /*63c0*/  F2FP.TF32.F32.PACK_B R13, R13 ;  /* 0x0000000dff0d723e */ /* 0x000fe200024050ff */
[-C--:B------:R-:W-:Y:S01]  /*63d0*/  FMUL R43, R43, R90.reuse ;  /* 0x0000005a2b2b7220 */ /* 0x080fe20000400000 */
[----:B------:R-:W-:Y:S01]  /*63e0*/  F2FP.TF32.F32.PACK_B R83, R83 ;  /* 0x00000053ff53723e */ /* 0x000fe200024050ff */
[-C--:B------:R-:W-:Y:S01]  /*63f0*/  FMUL R45, R45, R90.reuse ;  /* 0x0000005a2d2d7220 */ /* 0x080fe20000400000 */
[----:B------:R-:W-:Y:S01]  /*6400*/  P2R R57, PR, RZ, 0x20 ;  /* 0x00000020ff397803 */ /* 0x000fe20000000000 */
[-C--:B-1----:R-:W-:Y:S01]  /*6410*/  FMUL R5, R68, R90.reuse ;  /* 0x0000005a44057220 */ /* 0x082fe20000400000 */
[----:B------:R-:W-:Y:S01]  /*6420*/  P2R R56, PR, RZ, 0x10 ;  /* 0x00000010ff387803 */ /* 0x000fe20000000000 */
[----:B------:R-:W-:Y:S01]  /*6430*/  @P0 STG.E desc[UR36][R8.64+0x44], R65 ;  /* 0x0000444108000986 */ /* 0x000fe2000c101924 */
[----:B------:R-:W-:Y:S01]  /*6440*/  ISETP.GT.AND P0, PT, R3, 0x8, P3 ;  /* 0x000000080300780c */ /* 0x000fe20001f04270 */
[-C--:B------:R-:W-:Y:S01]  /*6450*/  FMUL R47, R47, R90.reuse ;  /* 0x0000005a2f2f7220 */ /* 0x080fe20000400000 */
[----:B------:R-:W-:Y:S01]  /*6460*/  F2FP.TF32.F32.PACK_B R5, R5 ;  /* 0x00000005ff05723e */ /* 0x000fe200024050ff */
[-C--:B------:R-:W-:Y:S01]  /*6470*/  FMUL R49, R49, R90.reuse ;  /* 0x0000005a31317220 */ /* 0x080fe20000400000 */
[----:B------:R-:W-:Y:S01]  /*6480*/  ISETP.GT.AND P3, PT, R4, 0x30, PT ;  /* 0x000000300400780c */ /* 0x000fe20003f64270 */
[-C--:B------:R-:W-:Y:S01]  /*6490*/  FMUL R51, R51, R90.reuse ;  /* 0x0000005a33337220 */ /* 0x080fe20000400000 */
[----:B------:R-:W-:Y:S01]  /*64a0*/  F2FP.TF32.F32.PACK_B R85, R85 ;  /* 0x00000055ff55723e */ /* 0x000fe200024050ff */
[-C--:B------:R-:W-:Y:S01]  /*64b0*/  FMUL R53, R53, R90.reuse ;  /* 0x0000005a35357220 */ /* 0x080fe20000400000 */
[----:B------:R-:W-:Y:S01]  /*64c0*/  F2FP.TF32.F32.PACK_B R87, R87 ;  /* 0x00000057ff57723e */ /* 0x000fe200024050ff */
[----:B------:R-:W-:Y:S01]  /*64d0*/  FMUL R55, R55, R90 ;  /* 0x0000005a37377220 */ /* 0x000fe20000400000 */
[----:B------:R-:W-:-:S02]  /*64e0*/  F2FP.TF32.F32.PACK_B R25, R25 ;  /* 0x00000019ff19723e */ /* 0x000fc400024050ff */
[----:B------:R-:W-:Y:S01]  /*64f0*/  F2FP.TF32.F32.PACK_B R27, R27 ;  /* 0x0000001bff1b723e */ /* 0x000fe200024050ff */
[----:B------:R0:W-:Y:S01]  /*6500*/  @P0 STG.E desc[UR36][R10.64+0x40], R13 ;  /* 0x0000400d0a000986 */ /* 0x0001e2000c101924 */
[----:B------:R-:W-:Y:S02]  /*6510*/  ISETP.GT.AND P0, PT, R3, 0x8, P2 ;  /* 0x000000080300780c */ /* 0x000fe40001704270 */
[----:B------:R-:W-:Y:S02]  /*6520*/  ISETP.GT.AND P2, PT, R4, 0x18, PT ;  /* 0x000000180400780c */ /* 0x000fe40003f44270 */
[----:B------:R-:W-:Y:S02]  /*6530*/  F2FP.TF32.F32.PACK_B R29, R29 ;  /* 0x0000001dff1d723e */ /* 0x000fe400024050ff */
[----:B------:R-:W-:Y:S02]  /*6540*/  F2FP.TF32.F32.PACK_B R31, R31 ;  /* 0x0000001fff1f723e */ /* 0x000fe400024050ff */
[----:B------:R-:W-:-:S02]  /*6550*/  F2FP.TF32.F32.PACK_B R33, R33 ;  /* 0x00000021ff21723e */ /* 0x000fc400024050ff */
[----:B------:R-:W-:Y:S01]  /*6560*/  F2FP.TF32.F32.PACK_B R35, R35 ;  /* 0x00000023ff23723e */ /* 0x000fe200024050ff */
[----:B0-----:R-:W-:Y:S01]  /*6570*/  FMUL R13, R70, R90 ;  /* 0x0000005a460d7220 */ /* 0x001fe20000400000 */
[----:B------:R-:W-:Y:S01]  /*6580*/  F2FP.TF32.F32.PACK_B R37, R37 ;  /* 0x00000025ff25723e */ /* 0x000fe200024050ff */
[----:B------:R-:W-:Y:S01]  /*6590*/  @P0 STG.E desc[UR36][R10.64+0x44], R67 ;  /* 0x000044430a000986 */ /* 0x000fe2000c101924 */
[----:B------:R-:W-:Y:S02]  /*65a0*/  ISETP.GT.AND P0, PT, R3, RZ, P2 ;  /* 0x000000ff0300720c */ /* 0x000fe40001704270 */
[----:B------:R-:W-:Y:S02]  /*65b0*/  F2FP.TF32.F32.PACK_B R13, R13 ;  /* 0x0000000dff0d723e */ /* 0x000fe400024050ff */
[----:B------:R-:W-:Y:S02]  /*65c0*/  F2FP.TF32.F32.PACK_B R39, R39 ;  /* 0x00000027ff27723e */ /* 0x000fe400024050ff */
[----:B------:R-:W-:-:S02]  /*65d0*/  F2FP.TF32.F32.PACK_B R41, R41 ;  /* 0x00000029ff29723e */ /* 0x000fc400024050ff */
[----:B------:R-:W-:Y:S02]  /*65e0*/  F2FP.TF32.F32.PACK_B R43, R43 ;  /* 0x0000002bff2b723e */ /* 0x000fe400024050ff */
[----:B------:R-:W-:Y:S02]  /*65f0*/  F2FP.TF32.F32.PACK_B R45, R45 ;  /* 0x0000002dff2d723e */ /* 0x000fe400024050ff */
[----:B------:R-:W-:Y:S01]  /*6600*/  F2FP.TF32.F32.PACK_B R47, R47 ;  /* 0x0000002fff2f723e */ /* 0x000fe200024050ff */
[----:B------:R0:W-:Y:S01]  /*6610*/  @P0 STG.E desc[UR36][R8.64+0x60], R5 ;  /* 0x0000600508000986 */ /* 0x0001e2000c101924 */
[----:B------:R-:W-:Y:S02]  /*6620*/  ISETP.GT.AND P0, PT, R3, RZ, P1 ;  /* 0x000000ff0300720c */ /* 0x000fe40000f04270 */
[----:B------:R-:W-:Y:S02]  /*6630*/  F2FP.TF32.F32.PACK_B R49, R49 ;  /* 0x00000031ff31723e */ /* 0x000fe400024050ff */
[----:B------:R-:W-:-:S02]  /*6640*/  F2FP.TF32.F32.PACK_B R51, R51 ;  /* 0x00000033ff33723e */ /* 0x000fc400024050ff */
[----:B------:R-:W-:Y:S02]  /*6650*/  F2FP.TF32.F32.PACK_B R53, R53 ;  /* 0x00000035ff35723e */ /* 0x000fe400024050ff */
[----:B------:R-:W-:Y:S01]  /*6660*/  F2FP.TF32.F32.PACK_B R55, R55 ;  /* 0x00000037ff37723e */ /* 0x000fe200024050ff */
[----:B0-----:R-:W-:-:S04]  /*6670*/  FMUL R5, R72, R90 ;  /* 0x0000005a48057220 */ /* 0x001fc80000400000 */
[----:B------:R-:W-:Y:S01]  /*6680*/  @P0 STG.E desc[UR36][R8.64+0x64], R69 ;  /* 0x0000644508000986 */ /* 0x000fe2000c101924 */
[----:B------:R-:W-:Y:S02]  /*6690*/  ISETP.GT.AND P0, PT, R3, 0x8, P2 ;  /* 0x000000080300780c */ /* 0x000fe40001704270 */
[----:B------:R-:W-:Y:S02]  /*66a0*/  ISETP.GT.AND P2, PT, R4, 0x20, PT ;  /* 0x000000200400780c */ /* 0x000fe40003f44270 */
[----:B------:R-:W-:-:S09]  /*66b0*/  F2FP.TF32.F32.PACK_B R5, R5 ;  /* 0x00000005ff05723e */ /* 0x000fd200024050ff */
[----:B------:R0:W-:Y:S01]  /*66c0*/  @P0 STG.E desc[UR36][R10.64+0x60], R13 ;  /* 0x0000600d0a000986 */ /* 0x0001e2000c101924 */
[----:B------:R-:W-:Y:S02]  /*66d0*/  ISETP.GT.AND P0, PT, R3, 0x8, P1 ;  /* 0x000000080300780c */ /* 0x000fe40000f04270 */
[----:B------:R-:W-:Y:S01]  /*66e0*/  ISETP.GT.AND P1, PT, R4, 0x21, PT ;  /* 0x000000210400780c */ /* 0x000fe20003f24270 */
[----:B0-----:R-:W-:-:S10]  /*66f0*/  FMUL R13, R74, R90 ;  /* 0x0000005a4a0d7220 */ /* 0x001fd40000400000 */
[----:B------:R-:W-:Y:S01]  /*6700*/  @P0 STG.E desc[UR36][R10.64+0x64], R71 ;  /* 0x000064470a000986 */ /* 0x000fe2000c101924 */
[----:B------:R-:W-:Y:S02]  /*6710*/  ISETP.GT.AND P0, PT, R3, RZ, P2 ;  /* 0x000000ff0300720c */ /* 0x000fe40001704270 */
[----:B------:R-:W-:-:S11]  /*6720*/  F2FP.TF32.F32.PACK_B R13, R13 ;  /* 0x0000000dff0d723e */ /* 0x000fd600024050ff */
[----:B------:R0:W-:Y:S01]  /*6730*/  @P0 STG.E desc[UR36][R8.64+0x80], R5 ;  /* 0x0000800508000986 */ /* 0x0001e2000c101924 */
[----:B------:R-:W-:Y:S01]  /*6740*/  ISETP.GT.AND P0, PT, R3, RZ, P1 ;  /* 0x000000ff0300720c */ /* 0x000fe20000f04270 */
[----:B0-----:R-:W-:-:S12]  /*6750*/  FMUL R5, R76, R90 ;  /* 0x0000005a4c057220 */ /* 0x001fd80000400000 */
[----:B------:R-:W-:Y:S01]  /*6760*/  @P0 STG.E desc[UR36][R8.64+0x84], R73 ;  /* 0x0000844908000986 */ /* 0x000fe2000c101924 */
[----:B------:R-:W-:Y:S02]  /*6770*/  ISETP.GT.AND P0, PT, R3, 0x8, P2 ;  /* 0x000000080300780c */ /* 0x000fe40001704270 */
[----:B------:R-:W-:Y:S02]  /*6780*/  F2FP.TF32.F32.PACK_B R5, R5 ;  /* 0x00000005ff05723e */ /* 0x000fe400024050ff */
[----:B------:R-:W-:-:S09]  /*6790*/  ISETP.GT.AND P2, PT, R4, 0x38, PT ;  /* 0x000000380400780c */ /* 0x000fd20003f44270 */
[----:B------:R0:W-:Y:S01]  /*67a0*/  @P0 STG.E desc[UR36][R10.64+0x80], R13 ;  /* 0x0000800d0a000986 */ /* 0x0001e2000c101924 */
[----:B------:R-:W-:Y:S01]  /*67b0*/  ISETP.GT.AND P0, PT, R3, 0x8, P1 ;  /* 0x000000080300780c */ /* 0x000fe20000f04270 */
[----:B0-----:R-:W-:-:S12]  /*67c0*/  FMUL R13, R78, R90 ;  /* 0x0000005a4e0d7220 */ /* 0x001fd80000400000 */
        /* <DEDUP_REMOVED lines=8> */
[----:B------:R-:W-:-:S11]  /*6850*/  F2FP.TF32.F32.PACK_B R5, R5 ;  /* 0x00000005ff05723e */ /* 0x000fd600024050ff */
[----:B------:R0:W-:Y:S01]  /*6860*/  @P0 STG.E desc[UR36][R10.64+0xa0], R13 ;  /* 0x0000a00d0a000986 */ /* 0x0001e2000c101924 */
[C---:B------:R-:W-:Y:S02]  /*6870*/  ISETP.GT.AND P0, PT, R3.reuse, 0x8, P4 ;  /* 0x000000080300780c */ /* 0x040fe40002704270 */
[----:B------:R-:W-:Y:S01]  /*6880*/  ISETP.GT.AND P4, PT, R3, 0x8, P2 ;  /* 0x000000080300780c */ /* 0x000fe20001784270 */
[----:B0-----:R-:W-:-:S10]  /*6890*/  FMUL R13, R82, R90 ;  /* 0x0000005a520d7220 */ /* 0x001fd40000400000 */
[----:B------:R-:W-:Y:S01]  /*68a0*/  @P0 STG.E desc[UR36][R10.64+0xa4], R79 ;  /* 0x0000a44f0a000986 */ /* 0x000fe2000c101924 */
[----:B------:R-:W-:Y:S02]  /*68b0*/  ISETP.GT.AND P0, PT, R3, RZ, P3 ;  /* 0x000000ff0300720c */ /* 0x000fe40001f04270 */
[----:B------:R-:W-:-:S11]  /*68c0*/  F2FP.TF32.F32.PACK_B R13, R13 ;  /* 0x0000000dff0d723e */ /* 0x000fd600024050ff */
[----:B------:R0:W-:Y:S01]  /*68d0*/  @P0 STG.E desc[UR36][R8.64+0xc0], R5 ;  /* 0x0000c00508000986 */ /* 0x0001e2000c101924 */
[----:B------:R-:W-:-:S04]  /*68e0*/  ISETP.GT.AND P0, PT, R4, 0x31, PT ;  /* 0x000000310400780c */ /* 0x000fc80003f04270 */
[----:B------:R-:W-:Y:S01]  /*68f0*/  ISETP.GT.AND P1, PT, R3, RZ, P0 ;  /* 0x000000ff0300720c */ /* 0x000fe20000724270 */
[----:B0-----:R-:W-:-:S05]  /*6900*/  FMUL R5, R84, R90 ;  /* 0x0000005a54057220 */ /* 0x001fca0000400000 */
[----:B------:R-:W-:-:S07]  /*6910*/  F2FP.TF32.F32.PACK_B R5, R5 ;  /* 0x00000005ff05723e */ /* 0x000fce00024050ff */
[----:B------:R-:W-:Y:S01]  /*6920*/  @P1 STG.E desc[UR36][R8.64+0xc4], R81 ;  /* 0x0000c45108001986 */ /* 0x000fe2000c101924 */
[----:B------:R-:W-:-:S13]  /*6930*/  ISETP.GT.AND P1, PT, R3, 0x8, P3 ;  /* 0x000000080300780c */ /* 0x000fda0001f24270 */
[----:B------:R0:W-:Y:S01]  /*6940*/  @P1 STG.E desc[UR36][R10.64+0xc0], R13 ;  /* 0x0000c00d0a001986 */ /* 0x0001e2000c101924 */
[----:B------:R-:W-:-:S13]  /*6950*/  ISETP.GT.AND P1, PT, R3, 0x8, P0 ;  /* 0x000000080300780c */ /* 0x000fda0000724270 */
[----:B------:R-:W-:Y:S01]  /*6960*/  @P1 STG.E desc[UR36][R10.64+0xc4], R83 ;  /* 0x0000c4530a001986 */ /* 0x000fe2000c101924 */
[----:B------:R-:W-:-:S05]  /*6970*/  IADD3 R14, P1, R103, R10, RZ ;  /* 0x0000000a670e7210 */ /* 0x000fca0007f3e0ff */
[----:B------:R-:W-:Y:S01]  /*6980*/  IMAD.X R15, R23, 0x1, R11, P1 ;  /* 0x00000001170f7824 */ /* 0x000fe200008e060b */
[----:B------:R-:W-:-:S13]  /*6990*/  ISETP.GT.AND P1, PT, R3, RZ, P2 ;  /* 0x000000ff0300720c */ /* 0x000fda0001724270 */
[----:B------:R1:W-:Y:S01]  /*69a0*/  @P1 STG.E desc[UR36][R8.64+0xe0], R5 ;  /* 0x0000e00508001986 */ /* 0x0003e2000c101924 */
[----:B------:R-:W-:-:S05]  /*69b0*/  IADD3 R20, P1, R103, R10, RZ ;  /* 0x0000000a67147210 */ /* 0x000fca0007f3e0ff */
[----:B------:R-:W-:Y:S01]  /*69c0*/  IMAD.X R21, R23, 0x1, R11, P1 ;  /* 0x0000000117157824 */ /* 0x000fe200008e060b */
[----:B------:R-:W-:-:S05]  /*69d0*/  IADD3 R12, P1, R103, R8, RZ ;  /* 0x00000008670c7210 */ /* 0x000fca0007f3e0ff */
[----:B0-----:R-:W-:Y:S01]  /*69e0*/  IMAD.X R13, R23, 0x1, R9, P1 ;  /* 0x00000001170d7824 */ /* 0x001fe200008e0609 */
[----:B------:R-:W-:Y:S01]  /*69f0*/  ISETP.GT.AND P1, PT, R4, 0x39, PT ;  /* 0x000000390400780c */ /* 0x000fe20003f24270 */
[-C--:B-1----:R-:W-:Y:S01]  /*6a00*/  FMUL R5, R86, R90.reuse ;  /* 0x0000005a56057220 */ /* 0x082fe20000400000 */
[----:B------:R-:W-:Y:S02]  /*6a10*/  FMUL R23, R24, R90 ;  /* 0x0000005a18177220 */ /* 0x000fe40000400000 */
[----:B------:R-:W-:Y:S02]  /*6a20*/  ISETP.GT.AND P5, PT, R3, RZ, P1 ;  /* 0x000000ff0300720c */ /* 0x000fe40000fa4270 */
[----:B------:R-:W-:Y:S02]  /*6a30*/  F2FP.TF32.F32.PACK_B R5, R5 ;  /* 0x00000005ff05723e */ /* 0x000fe400024050ff */
[----:B------:R-:W-:-:S09]  /*6a40*/  F2FP.TF32.F32.PACK_B R23, R23 ;  /* 0x00000017ff17723e */ /* 0x000fd200024050ff */
[----:B------:R-:W-:Y:S01]  /*6a50*/  @P5 STG.E desc[UR36][R8.64+0xe4], R85 ;  /* 0x0000e45508005986 */ /* 0x000fe2000c101924 */
[----:B------:R-:W-:-:S03]  /*6a60*/  ISETP.GT.AND P5, PT, R4, 0x1, PT ;  /* 0x000000010400780c */ /* 0x000fc60003fa4270 */
[----:B------:R0:W-:Y:S01]  /*6a70*/  @P4 STG.E desc[UR36][R10.64+0xe0], R5 ;  /* 0x0000e0050a004986 */ /* 0x0001e2000c101924 */
[C---:B------:R-:W-:Y:S02]  /*6a80*/  ISETP.GT.AND P4, PT, R3.reuse, 0x8, P1 ;  /* 0x000000080300780c */ /* 0x040fe40000f84270 */
[----:B------:R-:W-:Y:S01]  /*6a90*/  ISETP.GT.AND P5, PT, R3, 0x80, P5 ;  /* 0x000000800300780c */ /* 0x000fe20002fa4270 */
[----:B0-----:R-:W-:-:S10]  /*6aa0*/  FMUL R5, R26, R90 ;  /* 0x0000005a1a057220 */ /* 0x001fd40000400000 */
[----:B------:R0:W-:Y:S01]  /*6ab0*/  @P4 STG.E desc[UR36][R10.64+0xe4], R87 ;  /* 0x0000e4570a004986 */ /* 0x0001e2000c101924 */
[C---:B------:R-:W-:Y:S01]  /*6ac0*/  ISETP.GT.AND P4, PT, R3.reuse, 0x80, P6 ;  /* 0x000000800300780c */ /* 0x040fe20003784270 */
[----:B------:R-:W-:Y:S01]  /*6ad0*/  @P5 IMAD.MOV.U32 R8, RZ, RZ, R12 ;  /* 0x000000ffff085224 */ /* 0x000fe200078e000c */
[----:B------:R-:W-:Y:S01]  /*6ae0*/  ISETP.GT.AND P6, PT, R3, 0x88, P6 ;  /* 0x000000880300780c */ /* 0x000fe200037c4270 */
[----:B------:R-:W-:Y:S01]  /*6af0*/  @P5 IMAD.MOV.U32 R9, RZ, RZ, R13 ;  /* 0x000000ffff095224 */ /* 0x000fe200078e000d */
[----:B------:R-:W-:Y:S01]  /*6b00*/  F2FP.TF32.F32.PACK_B R5, R5 ;  /* 0x00000005ff05723e */ /* 0x000fe200024050ff */
[----:B0-----:R-:W-:-:S08]  /*6b10*/  FMUL R11, R28, R90 ;  /* 0x0000005a1c0b7220 */ /* 0x001fd00000400000 */
[----:B------:R-:W-:Y:S01]  /*6b20*/  @P4 STG.E desc[UR36][R12.64], R23 ;  /* 0x000000170c004986 */ /* 0x000fe2000c101924 */
[----:B------:R-:W-:Y:S02]  /*6b30*/  ISETP.NE.AND P4, PT, R56, RZ, PT ;  /* 0x000000ff3800720c */ /* 0x000fe40003f85270 */
[----:B------:R-:W-:Y:S01]  /*6b40*/  F2FP.TF32.F32.PACK_B R11, R11 ;  /* 0x0000000bff0b723e */ /* 0x000fe200024050ff */
[----:B------:R-:W-:Y:S01]  /*6b50*/  @P5 STG.E desc[UR36][R8.64+0x4], R25 ;  /* 0x0000041908005986 */ /* 0x000fe2000c101924 */
[----:B------:R-:W-:-:S03]  /*6b60*/  ISETP.NE.AND P5, PT, R57, RZ, PT ;  /* 0x000000ff3900720c */ /* 0x000fc60003fa5270 */
[----:B------:R0:W-:Y:S01]  /*6b70*/  @P6 STG.E desc[UR36][R14.64], R5 ;  /* 0x000000050e006986 */ /* 0x0001e2000c101924 */
[----:B------:R-:W-:-:S04]  /*6b80*/  ISETP.GT.AND P6, PT, R4, 0x1, PT ;  /* 0x000000010400780c */ /* 0x000fc80003fc4270 */
[----:B------:R-:W-:Y:S01]  /*6b90*/  ISETP.GT.AND P6, PT, R3, 0x88, P6 ;  /* 0x000000880300780c */ /* 0x000fe200037c4270 */
[-C--:B0-----:R-:W-:Y:S01]  /*6ba0*/  FMUL R5, R30, R90.reuse ;  /* 0x0000005a1e057220 */ /* 0x081fe20000400000 */
[----:B------:R-:W-:-:S04]  /*6bb0*/  FMUL R15, R50, R90 ;  /* 0x0000005a320f7220 */ /* 0x000fc80000400000 */
[----:B------:R-:W-:-:S07]  /*6bc0*/  F2FP.TF32.F32.PACK_B R5, R5 ;  /* 0x00000005ff05723e */ /* 0x000fce00024050ff */
[----:B------:R0:W-:Y:S01]  /*6bd0*/  @P6 STG.E desc[UR36][R20.64+0x4], R27 ;  /* 0x0000041b14006986 */ /* 0x0001e2000c101924 */
[----:B------:R-:W-:Y:S02]  /*6be0*/  ISETP.GT.AND P6, PT, R4, 0x8, PT ;  /* 0x000000080400780c */ /* 0x000fe40003fc4270 */
[----:B------:R-:W-:Y:S02]  /*6bf0*/  F2FP.TF32.F32.PACK_B R15, R15 ;  /* 0x0000000fff0f723e */ /* 0x000fe400024050ff */
[----:B------:R-:W-:Y:S01]  /*6c00*/  ISETP.GT.AND P6, PT, R3, 0x80, P6 ;  /* 0x000000800300780c */ /* 0x000fe200037c4270 */
[----:B0-----:R-:W-:-:S05]  /*6c10*/  FMUL R21, R52, R90 ;  /* 0x0000005a34157220 */ /* 0x001fca0000400000 */
[----:B------:R-:W-:-:S07]  /*6c20*/  F2FP.TF32.F32.PACK_B R21, R21 ;  /* 0x00000015ff15723e */ /* 0x000fce00024050ff */
[----:B------:R-:W-:Y:S02]  /*6c30*/  @P6 IMAD.MOV.U32 R8, RZ, RZ, R12 ;  /* 0x000000ffff086224 */ /* 0x000fe400078e000c */
[----:B------:R-:W-:-:S05]  /*6c40*/  @P6 IMAD.MOV.U32 R9, RZ, RZ, R13 ;  /* 0x000000ffff096224 */ /* 0x000fca00078e000d */
[----:B------:R0:W-:Y:S01]  /*6c50*/  @P6 STG.E desc[UR36][R8.64+0x20], R11 ;  /* 0x0000200b08006986 */ /* 0x0001e2000c101924 */
[----:B------:R-:W-:-:S04]  /*6c60*/  ISETP.GT.AND P6, PT, R4, 0x9, PT ;  /* 0x000000090400780c */ /* 0x000fc80003fc4270 */
[----:B------:R-:W-:Y:S01]  /*6c70*/  ISETP.GT.AND P6, PT, R3, 0x80, P6 ;  /* 0x000000800300780c */ /* 0x000fe200037c4270 */
[----:B0-----:R-:W-:-:S05]  /*6c80*/  FMUL R11, R32, R90 ;  /* 0x0000005a200b7220 */ /* 0x001fca0000400000 */
[----:B------:R-:W-:-:S07]  /*6c90*/  F2FP.TF32.F32.PACK_B R11, R11 ;  /* 0x0000000bff0b723e */ /* 0x000fce00024050ff */
[----:B------:R-:W-:Y:S02]  /*6ca0*/  @P6 IMAD.MOV.U32 R8, RZ, RZ, R12 ;  /* 0x000000ffff086224 */ /* 0x000fe400078e000c */
[----:B------:R-:W-:-:S05]  /*6cb0*/  @P6 IMAD.MOV.U32 R9, RZ, RZ, R13 ;  /* 0x000000ffff096224 */ /* 0x000fca00078e000d */
[----:B------:R-:W-:Y:S01]  /*6cc0*/  @P6 STG.E desc[UR36][R8.64+0x24], R29 ;  /* 0x0000241d08006986 */ /* 0x000fe2000c101924 */
[----:B------:R-:W-:-:S04]  /*6cd0*/  ISETP.GT.AND P6, PT, R4, 0x8, PT ;  /* 0x000000080400780c */ /* 0x000fc80003fc4270 */
[----:B------:R-:W-:-:S13]  /*6ce0*/  ISETP.GT.AND P6, PT, R3, 0x88, P6 ;  /* 0x000000880300780c */ /* 0x000fda00037c4270 */
[----:B------:R0:W-:Y:S01]  /*6cf0*/  @P6 STG.E desc[UR36][R6.64+0x20], R5 ;  /* 0x0000200506006986 */ /* 0x0001e2000c101924 */
[----:B------:R-:W-:-:S04]  /*6d00*/  ISETP.GT.AND P6, PT, R4, 0x9, PT ;  /* 0x000000090400780c */ /* 0x000fc80003fc4270 */
[----:B------:R-:W-:Y:S01]  /*6d10*/  ISETP.GT.AND P6, PT, R3, 0x88, P6 ;  /* 0x000000880300780c */ /* 0x000fe200037c4270 */
[----:B0-----:R-:W-:-:S05]  /*6d20*/  FMUL R5, R34, R90 ;  /* 0x0000005a22057220 */ /* 0x001fca0000400000 */
[----:B------:R-:W-:-:S07]  /*6d30*/  F2FP.TF32.F32.PACK_B R5, R5 ;  /* 0x00000005ff05723e */ /* 0x000fce00024050ff */
[----:B------:R-:W-:Y:S01]  /*6d40*/  @P6 STG.E desc[UR36][R6.64+0x24], R31 ;  /* 0x0000241f06006986 */ /* 0x000fe2000c101924 */
[----:B------:R-:W-:-:S04]  /*6d50*/  ISETP.GT.AND P6, PT, R4, 0x10, PT ;  /* 0x000000100400780c */ /* 0x000fc80003fc4270 */
[----:B------:R-:W-:-:S13]  /*6d60*/  ISETP.GT.AND P6, PT, R3, 0x80, P6 ;  /* 0x000000800300780c */ /* 0x000fda00037c4270 */
        /* <DEDUP_REMOVED lines=54> */
[----:B------:R0:W-:Y:S01]  /*70d0*/  @P6 STG.E desc[UR36][R6.64+0x80], R5 ;  /* 0x0000800506006986 */ /* 0x0001e2000c101924 */
[----:B------:R-:W-:-:S04]  /*70e0*/  ISETP.GT.AND P6, PT, R4, 0x21, PT ;  /* 0x000000210400780c */ /* 0x000fc80003fc4270 */
[----:B------:R-:W-:-:S13]  /*70f0*/  ISETP.GT.AND P6, PT, R3, 0x88, P6 ;  /* 0x000000880300780c */ /* 0x000fda00037c4270 */
[----:B------:R-:W-:Y:S02]  /*7100*/  @P6 IMAD.MOV.U32 R4, RZ, RZ, R6 ;  /* 0x000000ffff046224 */ /* 0x000fe400078e0006 */
[----:B0-----:R-:W-:-:S05]  /*7110*/  @P6 IMAD.MOV.U32 R5, RZ, RZ, R7 ;  /* 0x000000ffff056224 */ /* 0x001fca00078e0007 */
[----:B------:R0:W-:Y:S01]  /*7120*/  @P6 STG.E desc[UR36][R4.64+0x84], R43 ;  /* 0x0000842b04006986 */ /* 0x0001e2000c101924 */
[C---:B------:R-:W-:Y:S02]  /*7130*/  ISETP.GT.AND P6, PT, R3.reuse, 0x80, P5 ;  /* 0x000000800300780c */ /* 0x040fe40002fc4270 */
[----:B------:R-:W-:-:S11]  /*7140*/  ISETP.GT.AND P5, PT, R3, 0x88, P5 ;  /* 0x000000880300780c */ /* 0x000fd60002fa4270 */
[----:B0-----:R-:W-:Y:S02]  /*7150*/  @P6 IMAD.MOV.U32 R4, RZ, RZ, R12 ;  /* 0x000000ffff046224 */ /* 0x001fe400078e000c */
[----:B------:R-:W-:-:S05]  /*7160*/  @P6 IMAD.MOV.U32 R5, RZ, RZ, R13 ;  /* 0x000000ffff056224 */ /* 0x000fca00078e000d */
[----:B------:R0:W-:Y:S01]  /*7170*/  @P6 STG.E desc[UR36][R4.64+0xa0], R9 ;  /* 0x0000a00904006986 */ /* 0x0001e2000c101924 */
[C---:B------:R-:W-:Y:S02]  /*7180*/  ISETP.GT.AND P6, PT, R3.reuse, 0x80, P4 ;  /* 0x000000800300780c */ /* 0x040fe400027c4270 */
[----:B------:R-:W-:Y:S01]  /*7190*/  ISETP.GT.AND P4, PT, R3, 0x88, P4 ;  /* 0x000000880300780c */ /* 0x000fe20002784270 */
[----:B0-----:R-:W-:-:S10]  /*71a0*/  FMUL R9, R48, R90 ;  /* 0x0000005a30097220 */ /* 0x001fd40000400000 */
[----:B------:R-:W-:Y:S02]  /*71b0*/  @P6 IMAD.MOV.U32 R4, RZ, RZ, R12 ;  /* 0x000000ffff046224 */ /* 0x000fe400078e000c */
[----:B------:R-:W-:Y:S01]  /*71c0*/  @P6 IMAD.MOV.U32 R5, RZ, RZ, R13 ;  /* 0x000000ffff056224 */ /* 0x000fe200078e000d */
[----:B------:R-:W-:-:S04]  /*71d0*/  F2FP.TF32.F32.PACK_B R9, R9 ;  /* 0x00000009ff09723e */ /* 0x000fc800024050ff */
[----:B------:R0:W-:Y:S02]  /*71e0*/  @P6 STG.E desc[UR36][R4.64+0xa4], R45 ;  /* 0x0000a42d04006986 */ /* 0x0001e4000c101924 */
[----:B0-----:R-:W-:Y:S02]  /*71f0*/  @P5 IMAD.MOV.U32 R4, RZ, RZ, R6 ;  /* 0x000000ffff045224 */ /* 0x001fe400078e0006 */
[----:B------:R-:W-:-:S05]  /*7200*/  @P5 IMAD.MOV.U32 R5, RZ, RZ, R7 ;  /* 0x000000ffff055224 */ /* 0x000fca00078e0007 */
[----:B------:R0:W-:Y:S01]  /*7210*/  @P5 STG.E desc[UR36][R4.64+0xa0], R11 ;  /* 0x0000a00b04005986 */ /* 0x0001e2000c101924 */
[C---:B------:R-:W-:Y:S02]  /*7220*/  ISETP.GT.AND P5, PT, R3.reuse, 0x80, P3 ;  /* 0x000000800300780c */ /* 0x040fe40001fa4270 */
[----:B------:R-:W-:Y:S01]  /*7230*/  ISETP.GT.AND P3, PT, R3, 0x88, P3 ;  /* 0x000000880300780c */ /* 0x000fe20001f64270 */
[----:B0-----:R-:W-:Y:S02]  /*7240*/  @P4 IMAD.MOV.U32 R4, RZ, RZ, R6 ;  /* 0x000000ffff044224 */ /* 0x001fe400078e0006 */
[----:B------:R-:W-:Y:S01]  /*7250*/  FMUL R11, R54, R90 ;  /* 0x0000005a360b7220 */ /* 0x000fe20000400000 */
[----:B------:R-:W-:-:S04]  /*7260*/  @P4 IMAD.MOV.U32 R5, RZ, RZ, R7 ;  /* 0x000000ffff054224 */ /* 0x000fc800078e0007 */
[----:B------:R-:W-:Y:S01]  /*7270*/  F2FP.TF32.F32.PACK_B R11, R11 ;  /* 0x0000000bff0b723e */ /* 0x000fe200024050ff */
[----:B------:R0:W-:Y:S01]  /*7280*/  @P4 STG.E desc[UR36][R4.64+0xa4], R47 ;  /* 0x0000a42f04004986 */ /* 0x0001e2000c101924 */
[C---:B------:R-:W-:Y:S02]  /*7290*/  ISETP.GT.AND P4, PT, R3.reuse, 0x80, P0 ;  /* 0x000000800300780c */ /* 0x040fe40000784270 */
[----:B------:R-:W-:Y:S01]  /*72a0*/  ISETP.GT.AND P0, PT, R3, 0x88, P0 ;  /* 0x000000880300780c */ /* 0x000fe20000704270 */
[----:B0-----:R-:W-:Y:S02]  /*72b0*/  @P5 IMAD.MOV.U32 R4, RZ, RZ, R12 ;  /* 0x000000ffff045224 */ /* 0x001fe400078e000c */
[----:B------:R-:W-:-:S05]  /*72c0*/  @P5 IMAD.MOV.U32 R5, RZ, RZ, R13 ;  /* 0x000000ffff055224 */ /* 0x000fca00078e000d */
        /* <DEDUP_REMOVED lines=10> */
[----:B------:R0:W-:Y:S02]  /*7370*/  @P3 STG.E desc[UR36][R4.64+0xc0], R15 ;  /* 0x0000c00f04003986 */ /* 0x0001e4000c101924 */
[----:B0-----:R-:W-:Y:S02]  /*7380*/  @P0 IMAD.MOV.U32 R4, RZ, RZ, R6 ;  /* 0x000000ffff040224 */ /* 0x001fe400078e0006 */
[----:B------:R-:W-:-:S05]  /*7390*/  @P0 IMAD.MOV.U32 R5, RZ, RZ, R7 ;  /* 0x000000ffff050224 */ /* 0x000fca00078e0007 */
[----:B------:R0:W-:Y:S02]  /*73a0*/  @P0 STG.E desc[UR36][R4.64+0xc4], R51 ;  /* 0x0000c43304000986 */ /* 0x0001e4000c101924 */
[----:B0-----:R-:W-:Y:S02]  /*73b0*/  @P5 IMAD.MOV.U32 R4, RZ, RZ, R12 ;  /* 0x000000ffff045224 */ /* 0x001fe400078e000c */
[----:B------:R-:W-:-:S05]  /*73c0*/  @P5 IMAD.MOV.U32 R5, RZ, RZ, R13 ;  /* 0x000000ffff055224 */ /* 0x000fca00078e000d */
[----:B------:R0:W-:Y:S04]  /*73d0*/  @P5 STG.E desc[UR36][R4.64+0xe0], R21 ;  /* 0x0000e01504005986 */ /* 0x0001e8000c101924 */
[----:B------:R1:W-:Y:S01]  /*73e0*/  @P4 STG.E desc[UR36][R12.64+0xe4], R53 ;  /* 0x0000e4350c004986 */ /* 0x0003e2000c101924 */
[----:B0-----:R-:W-:Y:S02]  /*73f0*/  @P2 IMAD.MOV.U32 R4, RZ, RZ, R6 ;  /* 0x000000ffff042224 */ /* 0x001fe400078e0006 */
[----:B------:R-:W-:-:S05]  /*7400*/  @P2 IMAD.MOV.U32 R5, RZ, RZ, R7 ;  /* 0x000000ffff052224 */ /* 0x000fca00078e0007 */
[----:B------:R1:W-:Y:S04]  /*7410*/  @P2 STG.E desc[UR36][R4.64+0xe0], R11 ;  /* 0x0000e00b04002986 */ /* 0x0003e8000c101924 */
[----:B------:R1:W-:Y:S02]  /*7420*/  @P1 STG.E desc[UR36][R6.64+0xe4], R55 ;  /* 0x0000e43706001986 */ /* 0x0003e4000c101924 */
.L_x_156:
[----:B------:R-:W-:Y:S05]  /*7430*/  BSYNC B0 ;  /* 0x0000000000007941 */ /* 0x000fea0003800000 */
.L_x_32:
[----:B------:R-:W-:Y:S01]  /*7440*/  IADD3 R16, P0, R16, UR38, RZ ;  /* 0x0000002610107c10 */ /* 0x000fe2000ff1e0ff */
[----:B------:R-:W-:Y:S01]  /*7450*/  ULDC.64 UR4, c[0x0][0x650] ;  /* 0x0001940000047ab9 */ /* 0x000fe20000000a00 */
[----:B------:R-:W-:Y:S01]  /*7460*/  PRMT R3, RZ, 0x7610, R3 ;  /* 0x00007610ff037816 */ /* 0x000fe20000000003 */
[----:B-----5:R-:W-:Y:S01]  /*7470*/  IMAD.MOV.U32 R103, RZ, RZ, -0x1 ;  /* 0xffffffffff677424 */ /* 0x020fe200078e00ff */
[----:B------:R-:W-:Y:S01]  /*7480*/  IADD3.X R17, R17, UR41, RZ, P0, !PT ;  /* 0x0000002911117c10 */ /* 0x000fe200087fe4ff */
[----:B------:R-:W-:Y:S01]  /*7490*/  IMAD.MOV.U32 R23, RZ, RZ, -0x1 ;  /* 0xffffffffff177424 */ /* 0x000fe200078e00ff */
[----:B------:R-:W-:-:S04]  /*74a0*/  ISETP.GE.U32.AND P0, PT, R16, UR4, PT ;  /* 0x0000000410007c0c */ /* 0x000fc8000bf06070 */
[----:B------:R-:W-:-:S13]  /*74b0*/  ISETP.GE.U32.AND.EX P0, PT, R17, UR5, PT, P0 ;  /* 0x0000000511007c0c */ /* 0x000fda000bf06100 */
[----:B------:R-:W-:Y:S05]  /*74c0*/  @P0 BRA `(.L_x_157) ;  /* 0x00000004004c0947 */ /* 0x000fea0003800000 */
[----:B-1----:R-:W1:Y:S01]  /*74d0*/  LDC.64 R10, c[0x0][0x628] ;  /* 0x00018a00ff0a7b82 */ /* 0x002e620000000a00 */
[----:B0-23--:R-:W0:Y:S01]  /*74e0*/  S2R R12, SR_CTAID.X ;  /* 0x00000000000c7919 */ /* 0x00de220000002500 */
[----:B------:R-:W-:Y:S02]  /*74f0*/  IMAD.MOV.U32 R8, RZ, RZ, R16 ;  /* 0x000000ffff087224 */ /* 0x000fe400078e0010 */
[----:B------:R-:W-:Y:S01]  /*7500*/  IMAD.MOV.U32 R9, RZ, RZ, R17 ;  /* 0x000000ffff097224 */ /* 0x000fe200078e0011 */
[----:B------:R-:W2:Y:S03]  /*7510*/  S2R R20, SR_CTAID.Y ;  /* 0x0000000000147919 */ /* 0x000ea60000002600 */
[----:B------:R-:W3:Y:S08]  /*7520*/  LDC R0, c[0x0][0x630] ;  /* 0x00018c00ff007b82 */ /* 0x000ef00000000800 */
[----:B------:R-:W0:Y:S01]  /*7530*/  LDC.64 R14, c[0x0][0x620] ;  /* 0x00018800ff0e7b82 */ /* 0x000e220000000a00 */
[----:B-1----:R-:W-:-:S04]  /*7540*/  ISETP.NE.U32.AND P0, PT, R10, RZ, PT ;  /* 0x000000ff0a00720c */ /* 0x002fc80003f05070 */
[----:B------:R-:W-:-:S13]  /*7550*/  ISETP.NE.AND.EX P0, PT, R11, RZ, PT, P0 ;  /* 0x000000ff0b00720c */ /* 0x000fda0003f05300 */
[----:B0-23--:R-:W-:Y:S05]  /*7560*/  @!P0 BRA `(.L_x_158) ;  /* 0x0000000000288947 */ /* 0x00dfea0003800000 */
        /* <DEDUP_REMOVED lines=10> */
.L_x_158:
[-CC-:B------:R-:W-:Y:S01]  /*7610*/  SHF.R.U64 R23, R8, R0.reuse, R9.reuse ;  /* 0x0000000008177219 */ /* 0x180fe20000001209 */
[----:B------:R-:W0:Y:S01]  /*7620*/  LDC.64 R26, c[0x0][0x640] ;  /* 0x00019000ff1a7b82 */ /* 0x000e220000000a00 */
[----:B------:R-:W-:Y:S01]  /*7630*/  SHF.R.U32.HI R0, RZ, R0, R9 ;  /* 0x00000000ff007219 */ /* 0x000fe20000011609 */
[----:B------:R-:W-:Y:S01]  /*7640*/  ULDC UR4, c[0x0][0x150] ;  /* 0x0000540000047ab9 */ /* 0x000fe20000000800 */
[----:B------:R-:W-:Y:S02]  /*7650*/  IADD3 R3, P0, RZ, -R23, RZ ;  /* 0x80000017ff037210 */ /* 0x000fe40007f1e0ff */
[----:B------:R-:W-:-:S03]  /*7660*/  I2FP.F32.U32 R7, R12 ;  /* 0x0000000c00077245 */ /* 0x000fc60000201000 */
[----:B------:R-:W1:Y:S01]  /*7670*/  LDC R6, c[0x0][0x618] ;  /* 0x00018600ff067b82 */ /* 0x000e620000000800 */
[----:B------:R-:W-:Y:S02]  /*7680*/  IMAD.X R5, RZ, RZ, ~R0, P0 ;  /* 0x000000ffff057224 */ /* 0x000fe400000e0e00 */
[----:B------:R-:W-:Y:S01]  /*7690*/  FMUL R7, R7, UR4 ;  /* 0x0000000407077c20 */ /* 0x000fe20008400000 */
[----:B------:R-:W-:Y:S01]  /*76a0*/  ULDC UR4, c[0x0][0x154] ;  /* 0x0000550000047ab9 */ /* 0x000fe20000000800 */
[-C--:B------:R-:W-:Y:S02]  /*76b0*/  IMAD R0, R5, R14.reuse, RZ ;  /* 0x0000000e05007224 */ /* 0x080fe400078e02ff */
[C---:B------:R-:W-:Y:S01]  /*76c0*/  IMAD.WIDE.U32 R4, R3.reuse, R14, R16 ;  /* 0x0000000e03047225 */ /* 0x040fe200078e0010 */
[----:B------:R-:W2:Y:S01]  /*76d0*/  LDC R11, c[0x0][0x608] ;  /* 0x00018200ff0b7b82 */ /* 0x000ea20000000800 */
[----:B------:R-:W3:Y:S02]  /*76e0*/  F2I.U32.TRUNC.NTZ R7, R7 ;  /* 0x0000000700077305 */ /* 0x000ee4000020f000 */
[----:B------:R-:W-:-:S04]  /*76f0*/  IMAD R3, R3, R15, R0 ;  /* 0x0000000f03037224 */ /* 0x000fc800078e0200 */
[----:B------:R-:W-:Y:S01]  /*7700*/  IMAD.IADD R3, R5, 0x1, R3 ;  /* 0x0000000105037824 */ /* 0x000fe200078e0203 */
[----:B------:R-:W5:Y:S01]  /*7710*/  LDC R8, c[0x0][0x658] ;  /* 0x00019600ff087b82 */ /* 0x000f620000000800 */
[----:B------:R-:W-:Y:S02]  /*7720*/  I2FP.F32.U32 R5, R20 ;  /* 0x0000001400057245 */ /* 0x000fe40000201000 */
[----:B0-----:R-:W-:-:S04]  /*7730*/  ISETP.NE.U32.AND P0, PT, R26, RZ, PT ;  /* 0x000000ff1a00720c */ /* 0x001fc80003f05070 */
[----:B------:R-:W-:Y:S01]  /*7740*/  ISETP.NE.AND.EX P0, PT, R27, RZ, PT, P0 ;  /* 0x000000ff1b00720c */ /* 0x000fe20003f05300 */
[----:B------:R-:W0:Y:S01]  /*7750*/  LDC R9, c[0x0][0x144] ;  /* 0x00005100ff097b82 */ /* 0x000e220000000800 */
[-C--:B-1----:R-:W-:Y:S01]  /*7760*/  SHF.R.U64 R13, R4, R6.reuse, R3 ;  /* 0x00000006040d7219 */ /* 0x082fe20000001203 */
[----:B---3--:R-:W-:Y:S01]  /*7770*/  IMAD.MOV R7, RZ, RZ, -R7 ;  /* 0x000000ffff077224 */ /* 0x008fe200078e0a07 */
[----:B------:R-:W-:Y:S01]  /*7780*/  SHF.R.U32.HI R0, RZ, R6, R3 ;  /* 0x00000006ff007219 */ /* 0x000fe20000011603 */
[----:B------:R-:W-:-:S04]  /*7790*/  FMUL R6, R5, UR4 ;  /* 0x0000000405067c20 */ /* 0x000fc80008400000 */
[----:B------:R-:W1:Y:S01]  /*77a0*/  LDC R21, c[0x0][0x148] ;  /* 0x00005200ff157b82 */ /* 0x000e620000000800 */
[----:B------:R3:W0:Y:S01]  /*77b0*/  F2I.U32.TRUNC.NTZ R14, R6 ;  /* 0x00000006000e7305 */ /* 0x000622000020f000 */
[-CC-:B--2---:R-:W-:Y:S02]  /*77c0*/  SHF.R.U64 R10, R13, R11.reuse, R0.reuse ;  /* 0x0000000b0d0a7219 */ /* 0x184fe40000001200 */
[----:B------:R-:W-:-:S04]  /*77d0*/  SHF.R.U32.HI R3, RZ, R11, R0 ;  /* 0x0000000bff037219 */ /* 0x000fc80000011600 */
[----:B------:R-:W2:Y:S01]  /*77e0*/  LDC R24, c[0x0][0x648] ;  /* 0x00019200ff187b82 */ /* 0x000ea20000000800 */
[-CC-:B-----5:R-:W-:Y:S02]  /*77f0*/  SHF.R.U64 R15, R10, R8.reuse, R3.reuse ;  /* 0x000000080a0f7219 */ /* 0x1a0fe40000001203 */
[----:B------:R-:W-:-:S03]  /*7800*/  SHF.R.U32.HI R5, RZ, R8, R3 ;  /* 0x00000008ff057219 */ /* 0x000fc60000011603 */
[----:B------:R-:W-:Y:S02]  /*7810*/  IMAD.MOV.U32 R4, RZ, RZ, R15 ;  /* 0x000000ffff047224 */ /* 0x000fe400078e000f */
[----:B------:R-:W1:Y:S01]  /*7820*/  LDC R28, c[0x0][0x638] ;  /* 0x00018e00ff1c7b82 */ /* 0x000e620000000800 */
[----:B0-----:R-:W-:-:S07]  /*7830*/  IMAD R25, R9, R7, R12 ;  /* 0x0000000709197224 */ /* 0x001fce00078e020c */
[----:B------:R-:W0:Y:S08]  /*7840*/  LDC R29, c[0x0][0x610] ;  /* 0x00018400ff1d7b82 */ /* 0x000e300000000800 */
[----:B------:R-:W0:Y:S01]  /*7850*/  LDC R30, c[0x0][0x600] ;  /* 0x00018000ff1e7b82 */ /* 0x000e220000000800 */
[----:B---3--:R-:W-:Y:S05]  /*7860*/  @!P0 BRA `(.L_x_159) ;  /* 0x0000000000288947 */ /* 0x008fea0003800000 */
[----:B------:R-:W3:Y:S02]  /*7870*/  LDC R0, c[0x0][0x64c] ;  /* 0x00019300ff007b82 */ /* 0x000ee40000000800 */
[----:B---3--:R-:W-:-:S05]  /*7880*/  IADD3 R3, P0, R15, R0, RZ ;  /* 0x000000000f037210 */ /* 0x008fca0007f1e0ff */
        /* <DEDUP_REMOVED lines=8> */
.L_x_159:
[----:B------:R-:W-:Y:S01]  /*7910*/  ISETP.NE.AND P0, PT, R2, 0x1, PT ;  /* 0x000000010200780c */ /* 0x000fe20003f05270 */
[----:B------:R-:W-:Y:S01]  /*7920*/  IMAD.MOV R14, RZ, RZ, -R14 ;  /* 0x000000ffff0e7224 */ /* 0x000fe200078e0a0e */
[----:B--2---:R-:W-:Y:S02]  /*7930*/  SHF.R.U64 R0, R4, R24, R5 ;  /* 0x0000001804007219 */ /* 0x004fe40000001205 */
[----:B------:R-:W-:Y:S02]  /*7940*/  LOP3.LUT R3, R10, R101, RZ, 0xc0, !PT ;  /* 0x000000650a037212 */ /* 0x000fe400078ec0ff */
[----:B------:R-:W-:Y:S01]  /*7950*/  LOP3.LUT R6, R13, R100, RZ, 0xc0, !PT ;  /* 0x000000640d067212 */ /* 0x000fe200078ec0ff */
[----:B------:R-:W-:Y:S02]  /*7960*/  IMAD.MOV R4, RZ, RZ, -R0 ;  /* 0x000000ffff047224 */ /* 0x000fe400078e0a00 */
[----:B------:R-:W-:Y:S02]  /*7970*/  IMAD R0, R96, R0, R3 ;  /* 0x0000000060007224 */ /* 0x000fe400078e0203 */
[----:B-1----:R-:W-:-:S02]  /*7980*/  IMAD R3, R4, R28, R15 ;  /* 0x0000001c04037224 */ /* 0x002fc400078e020f */
[----:B------:R-:W-:Y:S02]  /*7990*/  @P0 IMAD R25, R21, R14, R20 ;  /* 0x0000000e15190224 */ /* 0x000fe400078e0214 */
[----:B0-----:R-:W-:Y:S02]  /*79a0*/  IMAD R5, R3, R30, R6 ;  /* 0x0000001e03057224 */ /* 0x001fe400078e0206 */
[----:B------:R-:W-:Y:S02]  /*79b0*/  IMAD R0, R0, R29, R25 ;  /* 0x0000001d00007224 */ /* 0x000fe400078e0219 */
[----:B------:R-:W-:-:S03]  /*79c0*/  IMAD.MOV.U32 R4, RZ, RZ, 0x1 ;  /* 0x00000001ff047424 */ /* 0x000fc600078e00ff */
[----:B------:R-:W-:Y:S02]  /*79d0*/  SEL R103, R5, R0, !P0 ;  /* 0x0000000005677207 */ /* 0x000fe40004000000 */
[----:B------:R-:W-:Y:S02]  /*79e0*/  PRMT R3, R4, 0x7610, R3 ;  /* 0x0000761004037816 */ /* 0x000fe40000000003 */
[----:B------:R-:W-:-:S07]  /*79f0*/  SEL R0, R0, R5, !P0 ;  /* 0x0000000500007207 */ /* 0x000fce0004000000 */
.L_x_157:
[----:B------:R-:W-:Y:S01]  /*7a00*/  LOP3.LUT P0, RZ, R3, 0xff, RZ, 0xc0, !PT ;  /* 0x000000ff03ff7812 */ /* 0x000fe2000780c0ff */
[----:B------:R-:W-:Y:S01]  /*7a10*/  UIMAD.WIDE.U32 UR4, UR42, -0x33333333, URZ ;  /* 0xcccccccd2a0478a5 */ /* 0x000fe2000f8e003f */
[----:B------:R-:W-:-:S03]  /*7a20*/  IMAD.MOV.U32 R113, RZ, RZ, R0 ;  /* 0x000000ffff717224 */ /* 0x000fc600078e0000 */
[----:B------:R-:W-:-:S04]  /*7a30*/  USHF.R.U32.HI UR4, URZ, 0x2, UR5 ;  /* 0x000000023f047899 */ /* 0x000fc80008011605 */
[----:B------:R-:W-:-:S04]  /*7a40*/  UIMAD UR42, UR4, -0x5, UR42 ;  /* 0xfffffffb042a78a4 */ /* 0x000fc8000f8e022a */
[----:B------:R-:W-:Y:S08]  /*7a50*/  @P0 BRA `(.L_x_160) ;  /* 0xffffff9800a00947 */ /* 0x000ff0000383ffff */
[----:B------:R-:W-:Y:S05]  /*7a60*/  EXIT ;  /* 0x000000000000794d */ /* 0x000fea0003800000 */
.L_x_7:
        /* <DEDUP_REMOVED lines=26> */
.L_x_162:
[----:B------:R-:W0:Y:S01]  /*7c10*/  LDC.64 R30, c[0x0][0x640] ;  /* 0x00019000ff1e7b82 */ /* 0x000e220000000a00 */
[-CC-:B------:R-:W-:Y:S01]  /*7c20*/  SHF.R.U64 R21, R14, R8.reuse, R15.reuse ;  /* 0x000000080e157219 */ /* 0x180fe2000000120f */
[----:B------:R-:W-:Y:S01]  /*7c30*/  IMAD.MOV.U32 R27, RZ, RZ, 0x1 ;  /* 0x00000001ff1b7424 */ /* 0x000fe200078e00ff */
[----:B------:R-:W-:Y:S02]  /*7c40*/  SHF.R.U32.HI R7, RZ, R8, R15 ;  /* 0x00000008ff077219 */ /* 0x000fe4000001160f */
[----:B------:R-:W-:-:S03]  /*7c50*/  IADD3 R13, P0, RZ, -R21, RZ ;  /* 0x80000015ff0d7210 */ /* 0x000fc60007f1e0ff */
[----:B------:R-:W1:Y:S02]  /*7c60*/  LDC R12, c[0x0][0x618] ;  /* 0x00018600ff0c7b82 */ /* 0x000e640000000800 */
[----:B------:R-:W-:Y:S02]  /*7c70*/  IMAD.X R7, RZ, RZ, ~R7, P0 ;  /* 0x000000ffff077224 */ /* 0x000fe400000e0e07 */
[----:B------:R-:W-:-:S04]  /*7c80*/  IMAD.WIDE.U32 R10, R13, R22, R16 ;  /* 0x000000160d0a7225 */ /* 0x000fc800078e0010 */
[----:B------:R-:W2:Y:S01]  /*7c90*/  LDC R14, c[0x0][0x608] ;  /* 0x00018200ff0e7b82 */ /* 0x000ea20000000800 */
[----:B------:R-:W-:-:S04]  /*7ca0*/  IMAD R8, R7, R22, RZ ;  /* 0x0000001607087224 */ /* 0x000fc800078e02ff */
[----:B------:R-:W-:-:S03]  /*7cb0*/  IMAD R7, R13, R23, R8 ;  /* 0x000000170d077224 */ /* 0x000fc600078e0208 */
[----:B------:R-:W3:Y:S01]  /*7cc0*/  LDC R28, c[0x0][0x658] ;  /* 0x00019600ff1c7b82 */ /* 0x000ee20000000800 */
[----:B------:R-:W-:Y:S01]  /*7cd0*/  IMAD.IADD R7, R11, 0x1, R7 ;  /* 0x000000010b077824 */ /* 0x000fe200078e0207 */
[----:B0-----:R-:W-:Y:S01]  /*7ce0*/  ISETP.NE.U32.AND P0, PT, R30, RZ, PT ;  /* 0x000000ff1e00720c */ /* 0x001fe20003f05070 */
[----:B------:R-:W-:-:S03]  /*7cf0*/  IMAD.MOV.U32 R11, RZ, RZ, -0x1 ;  /* 0xffffffffff0b7424 */ /* 0x000fc600078e00ff */
        /* <DEDUP_REMOVED lines=8> */
[-C--:B---3--:R-:W-:Y:S02]  /*7d80*/  SHF.L.U32 R10, R11, R28.reuse, RZ ;  /* 0x0000001c0b0a7219 */ /* 0x088fe400000006ff */
[--C-:B------:R-:W-:Y:S02]  /*7d90*/  SHF.R.U64 R26, R22, R28, R7.reuse ;  /* 0x0000001c161a7219 */ /* 0x100fe40000001207 */
[----:B------:R-:W-:Y:S02]  /*7da0*/  LOP3.LUT R29, RZ, R10, RZ, 0x33, !PT ;  /* 0x0000000aff1d7212 */ /* 0x000fe400078e33ff */
[----:B------:R-:W-:Y:S01]  /*7db0*/  SHF.R.U32.HI R11, RZ, R28, R7 ;  /* 0x0000001cff0b7219 */ /* 0x000fe20000011607 */
[----:B------:R-:W3:Y:S01]  /*7dc0*/  LDC R32, c[0x0][0x610] ;  /* 0x00018400ff207b82 */ /* 0x000ee20000000800 */
[----:B------:R-:W-:Y:S01]  /*7dd0*/  IMAD.MOV.U32 R10, RZ, RZ, R26 ;  /* 0x000000ffff0a7224 */ /* 0x000fe200078e001a */
[----:B------:R-:W-:Y:S06]  /*7de0*/  @!P0 BRA `(.L_x_163) ;  /* 0x0000000000288947 */ /* 0x000fec0003800000 */
        /* <DEDUP_REMOVED lines=10> */
.L_x_163:
[----:B------:R-:W-:Y:S02]  /*7e90*/  ISETP.NE.AND P0, PT, R2, 0x1, PT ;  /* 0x000000010200780c */ /* 0x000fe40003f05270 */
[----:B-1----:R-:W-:Y:S01]  /*7ea0*/  SHF.R.U64 R8, R10, R8, R11 ;  /* 0x000000080a087219 */ /* 0x002fe2000000120b */
[----:B0-----:R-:W-:Y:S01]  /*7eb0*/  VIADD R11, R23, 0xffffffff ;  /* 0xffffffff170b7836 */ /* 0x001fe20000000000 */
[----:B------:R-:W-:Y:S02]  /*7ec0*/  SHF.L.U32 R27, R27, R28, RZ ;  /* 0x0000001c1b1b7219 */ /* 0x000fe400000006ff */
[----:B------:R-:W-:Y:S01]  /*7ed0*/  LOP3.LUT R5, R22, R29, RZ, 0xc0, !PT ;  /* 0x0000001d16057212 */ /* 0x000fe200078ec0ff */
[----:B------:R-:W-:-:S04]  /*7ee0*/  IMAD.MOV R7, RZ, RZ, -R8 ;  /* 0x000000ffff077224 */ /* 0x000fc800078e0a08 */
[----:B------:R-:W-:Y:S02]  /*7ef0*/  IMAD R5, R27, R8, R5 ;  /* 0x000000081b057224 */ /* 0x000fe400078e0205 */
[----:B------:R-:W-:Y:S01]  /*7f00*/  @P0 IMAD R6, R9, R24, R4 ;  /* 0x0000001809060224 */ /* 0x000fe200078e0204 */
[----:B------:R-:W-:Y:S01]  /*7f10*/  LOP3.LUT R9, R20, R11, RZ, 0xc0, !PT ;  /* 0x0000000b14097212 */ /* 0x000fe200078ec0ff */
[----:B--2---:R-:W-:Y:S02]  /*7f20*/  IMAD R4, R7, R25, R26 ;  /* 0x0000001907047224 */ /* 0x004fe400078e021a */
[----:B---3--:R-:W-:Y:S02]  /*7f30*/  IMAD R6, R5, R32, R6 ;  /* 0x0000002005067224 */ /* 0x008fe400078e0206 */
[----:B------:R-:W-:Y:S02]  /*7f40*/  IMAD R5, R4, R23, R9 ;  /* 0x0000001704057224 */ /* 0x000fe400078e0209 */
[----:B------:R-:W-:-:S02]  /*7f50*/  IMAD.MOV.U32 R8, RZ, RZ, 0x1 ;  /* 0x00000001ff087424 */ /* 0x000fc400078e00ff */
[----:B------:R-:W-:Y:S01]  /*7f60*/  IMAD.MOV.U32 R7, RZ, RZ, R21 ;  /* 0x000000ffff077224 */ /* 0x000fe200078e0015 */
[----:B------:R-:W-:Y:S02]  /*7f70*/  SEL R19, R5, R6, !P0 ;  /* 0x0000000605137207 */ /* 0x000fe40004000000 */
[----:B------:R-:W-:-:S07]  /*7f80*/  SEL R12, R6, R5, !P0 ;  /* 0x00000005060c7207 */ /* 0x000fce0004000000 */
.L_x_161:
[----:B------:R-:W-:-:S08]  /*7f90*/  NOP ;  /* 0x0000000000007918 */ /* 0x000fd00000000000 */
[----:B------:R-:W0:-:S00]  /*7fa0*/  USETMAXREG.DEALLOC.CTAPOOL 0x28 ;  /* 0x00000028000079c8 */ /* 0x000e0000080e0500 */
[----:B0-----:R-:W-:-:S13]  /*7fb0*/  ISETP.NE.AND P0, PT, R3, RZ, PT ;  /* 0x000000ff0300720c */ /* 0x001fda0003f05270 */
[----:B------:R-:W-:Y:S05]  /*7fc0*/  @P0 EXIT ;  /* 0x000000000000094d */ /* 0x000fea0003800000 */
[----:B------:R-:W-:Y:S01]  /*7fd0*/  LOP3.LUT P0, RZ, R8, 0xff, RZ, 0xc0, !PT ;  /* 0x000000ff08ff7812 */ /* 0x000fe2000780c0ff */
[----:B------:R-:W-:Y:S02]  /*7fe0*/  IMAD.MOV.U32 R3, RZ, RZ, 0x1 ;  /* 0x00000001ff037424 */ /* 0x000fe400078e00ff */
[----:B------:R-:W-:-:S10]  /*7ff0*/  IMAD.MOV.U32 R13, RZ, RZ, RZ ;  /* 0x000000ffff0d7224 */ /* 0x000fd400078e00ff */
[----:B------:R-:W-:Y:S05]  /*8000*/  @!P0 BRA `(.L_x_164) ;  /* 0x0000000c00948947 */ /* 0x000fea0003800000 */
[----:B------:R-:W0:Y:S01]  /*8010*/  LDC R3, c[0x0][0x28c] ;  /* 0x0000a300ff037b82 */ /* 0x000e220000000800 */
[----:B------:R-:W-:Y:S01]  /*8020*/  UMOV UR7, 0x1 ;  /* 0x0000000100077882 */ /* 0x000fe20000000000 */
[----:B------:R-:W-:Y:S01]  /*8030*/  ULDC UR14, c[0x0][0x658] ;  /* 0x00019600000e7ab9 */ /* 0x000fe20000000800 */
[----:B------:R-:W-:Y:S01]  /*8040*/  UMOV UR6, 0xffffffff ;  /* 0xffffffff00067882 */ /* 0x000fe20000000000 */
[----:B------:R-:W-:Y:S01]  /*8050*/  BSSY B0, `(.L_x_164) ;  /* 0x00000e0000007945 */ /* 0x000fe20003800000 */
[----:B------:R-:W-:Y:S01]  /*8060*/  USHF.L.U32 UR6, UR6, UR14, URZ ;  /* 0x0000000e06067299 */ /* 0x000fe2000800063f */
[----:B------:R-:W-:Y:S01]  /*8070*/  IMAD.MOV.U32 R11, RZ, RZ, 0x1 ;  /* 0x00000001ff0b7424 */ /* 0x000fe200078e00ff */
[----:B------:R-:W-:Y:S01]  /*8080*/  LOP3.LUT R10, R18, 0x2, RZ, 0xfc, !PT ;  /* 0x00000002120a7812 */ /* 0x000fe200078efcff */
[----:B------:R-:W1:Y:S01]  /*8090*/  S2UR UR5, SR_CgaCtaId ;  /* 0x00000000000579c3 */ /* 0x000e620000008800 */
[----:B------:R-:W-:Y:S01]  /*80a0*/  IMAD.MOV.U32 R13, RZ, RZ, RZ ;  /* 0x000000ffff0d7224 */ /* 0x000fe200078e00ff */
[----:B------:R-:W-:Y:S01]  /*80b0*/  ULDC UR13, c[0x0][0x600] ;  /* 0x00018000000d7ab9 */ /* 0x000fe20000000800 */
[----:B------:R-:W-:Y:S01]  /*80c0*/  UMOV UR29, 0x5 ;  /* 0x00000005001d7882 */ /* 0x000fe20000000000 */
[----:B------:R-:W-:-:S02]  /*80d0*/  UIADD3 UR13, UR13, -0x1, URZ ;  /* 0xffffffff0d0d7890 */ /* 0x000fc4000fffe03f */
[----:B------:R-:W-:Y:S02]  /*80e0*/  USHF.L.U32 UR14, UR7, UR14, URZ ;  /* 0x0000000e070e7299 */ /* 0x000fe4000800063f */
[----:B------:R-:W-:Y:S01]  /*80f0*/  ULOP3.LUT UR22, URZ, UR6, URZ, 0x33, !UPT ;  /* 0x000000063f167292 */ /* 0x000fe2000f8e333f */
[----:B------:R-:W-:Y:S01]  /*8100*/  ULDC.64 UR42, c[0x0][0x198] ;  /* 0x00006600002a7ab9 */ /* 0x000fe20000000a00 */
[----:B0-----:R-:W-:-:S05]  /*8110*/  VIADD R3, R3, 0x3f ;  /* 0x0000003f03037836 */ /* 0x001fca0000000000 */
[----:B------:R-:W-:Y:S01]  /*8120*/  SHF.R.S32.HI R4, RZ, 0x1f, R3 ;  /* 0x0000001fff047819 */ /* 0x000fe20000011403 */
[----:B-1----:R-:W-:-:S03]  /*8130*/  ULOP3.LUT UR4, UR5, 0x1, URZ, 0xc0, !UPT ;  /* 0x0000000105047892 */ /* 0x002fc6000f8ec03f */
[----:B------:R-:W-:Y:S01]  /*8140*/  LEA.HI R4, R4, R3, RZ, 0x6 ;  /* 0x0000000304047211 */ /* 0x000fe200078f30ff */
[----:B------:R-:W-:Y:S01]  /*8150*/  USHF.R.U32.HI UR31, URZ, 0x1, UR5 ;  /* 0x000000013f1f7899 */ /* 0x000fe20008011605 */
[----:B------:R-:W-:Y:S01]  /*8160*/  IMAD.MOV.U32 R3, RZ, RZ, 0x1 ;  /* 0x00000001ff037424 */ /* 0x000fe200078e00ff */
[----:B------:R-:W-:Y:S01]  /*8170*/  USHF.L.U32 UR15, UR5, 0x5, URZ ;  /* 0x00000005050f7899 */ /* 0x000fe2000800063f */
[----:B------:R-:W-:Y:S01]  /*8180*/  SHF.R.S32.HI R8, RZ, 0x6, R4 ;  /* 0x00000006ff087819 */ /* 0x000fe20000011404 */
[----:B------:R-:W-:Y:S02]  /*8190*/  USHF.L.U32 UR21, UR5, 0xa, URZ ;  /* 0x0000000a05157899 */ /* 0x000fe4000800063f */
[----:B------:R-:W-:Y:S02]  /*81a0*/  ULOP3.LUT UR5, UR5, 0xfffffffe, URZ, 0xc0, !UPT ;  /* 0xfffffffe05057892 */ /* 0x000fe4000f8ec03f */
[----:B------:R-:W-:Y:S01]  /*81b0*/  UISETP.GT.U32.AND UP0, UPT, UR4, 0xffff, UPT ;  /* 0x0000ffff0400788c */ /* 0x000fe2000bf04070 */
[----:B------:R-:W-:Y:S01]  /*81c0*/  VIADD R9, R8, 0x1 ;  /* 0x0000000108097836 */ /* 0x000fe20000000000 */
[----:B------:R-:W-:-:S02]  /*81d0*/  USHF.L.U32 UR23, UR7, UR5, URZ ;  /* 0x0000000507177299 */ /* 0x000fc4000800063f */
[----:B------:R-:W-:Y:S02]  /*81e0*/  ULOP3.LUT UR5, UR5, 0x1, URZ, 0xfc, !UPT ;  /* 0x0000000105057892 */ /* 0x000fe4000f8efc3f */
[----:B------:R-:W-:Y:S02]  /*81f0*/  USEL UR4, UR4, 0xffff, !UP0 ;  /* 0x0000ffff04047887 */ /* 0x000fe4000c000000 */
[----:B------:R-:W-:Y:S02]  /*8200*/  USHF.L.U32 UR5, UR7, UR5, URZ ;  /* 0x0000000507057299 */ /* 0x000fe4000800063f */
[----:B------:R-:W-:Y:S02]  /*8210*/  ULOP3.LUT UR4, UR4, 0xffff, URZ, 0xc0, !UPT ;  /* 0x0000ffff04047892 */ /* 0x000fe4000f8ec03f */
[----:B------:R-:W-:Y:S02]  /*8220*/  ULOP3.LUT UR15, UR15, 0x20, URZ, 0xc0, !UPT ;  /* 0x000000200f0f7892 */ /* 0x000fe4000f8ec03f */
[----:B------:R-:W-:-:S02]  /*8230*/  ULOP3.LUT UR21, UR21, 0x400, URZ, 0xc0, !UPT ;  /* 0x0000040015157892 */ /* 0x000fc4000f8ec03f */
[----:B------:R-:W-:Y:S02]  /*8240*/  ULOP3.LUT UR23, UR23, UR5, URZ, 0xfc, !UPT ;  /* 0x0000000517177292 */ /* 0x000fe4000f8efc3f */
[----:B------:R-:W-:-:S12]  /*8250*/  USHF.L.U32 UR29, UR29, UR4, URZ ;  /* 0x000000041d1d7299 */ /* 0x000fd8000800063f */
.L_x_175:
[----:B------:R-:W-:-:S03]  /*8260*/  UMOV UR4, 0xffffffff ;  /* 0xffffffff00047882 */ /* 0x000fc60000000000 */
[----:B------:R-:W-:Y:S05]  /*8270*/  BRA.DIV UR4, `(.L_x_165) ;  /* 0x0000001204047947 */ /* 0x000fea000b800000 */
[----:B------:R-:W-:-:S13]  /*8280*/  ELECT P6, URZ, PT ;  /* 0x00000000003f782f */ /* 0x000fda00038c0000 */
.L_x_187:
[----:B------:R-:W0:Y:S01]  /*8290*/  LDC R4, c[0x0][0x28c] ;  /* 0x0000a300ff047b82 */ /* 0x000e220000000800 */
[----:B------:R-:W-:Y:S01]  /*82a0*/  BSSY B1, `(.L_x_166) ;  /* 0x0000048000017945 */ /* 0x000fe20003800000 */
[----:B0-----:R-:W-:-:S13]  /*82b0*/  ISETP.LT.OR P6, PT, R4, 0x1, !P6 ;  /* 0x000000010400780c */ /* 0x001fda00077c1670 */
[----:B------:R-:W-:Y:S05]  /*82c0*/  @P6 BRA `(.L_x_167) ;  /* 0x0000000400146947 */ /* 0x000fea0003800000 */
[----:B------:R-:W-:Y:S01]  /*82d0*/  LEA R12, R12, UR31, 0x1 ;  /* 0x0000001f0c0c7c11 */ /* 0x000fe2000f8e08ff */
[----:B------:R-:W-:Y:S01]  /*82e0*/  IMAD.MOV.U32 R20, RZ, RZ, RZ ;  /* 0x000000ffff147224 */ /* 0x000fe200078e00ff */
[----:B------:R-:W-:Y:S01]  /*82f0*/  LEA R19, R19, UR15, 0x6 ;  /* 0x0000000f13137c11 */ /* 0x000fe2000f8e30ff */
[----:B------:R-:W-:Y:S02]  /*8300*/  IMAD.MOV.U32 R4, RZ, RZ, R9 ;  /* 0x000000ffff047224 */ /* 0x000fe400078e0009 */
[----:B------:R-:W-:Y:S02]  /*8310*/  IMAD.MOV.U32 R5, RZ, RZ, R3 ;  /* 0x000000ffff057224 */ /* 0x000fe400078e0003 */
[----:B------:R-:W-:Y:S02]  /*8320*/  IMAD.MOV.U32 R6, RZ, RZ, R13 ;  /* 0x000000ffff067224 */ /* 0x000fe400078e000d */
[----:B------:R-:W-:-:S07]  /*8330*/  IMAD.SHL.U32 R15, R12, 0x80, RZ ;  /* 0x000000800c0f7824 */ /* 0x000fce00078e00ff */
.L_x_170:
[----:B------:R-:W0:Y:S01]  /*8340*/  S2R R21, SR_CgaCtaId ;  /* 0x0000000000157919 */ /* 0x000e220000008800 */
[----:B------:R-:W-:Y:S02]  /*8350*/  MOV R12, 0x400 ;  /* 0x00000400000c7802 */ /* 0x000fe40000000f00 */
[----:B------:R-:W-:-:S13]  /*8360*/  ISETP.NE.AND P1, PT, R0, RZ, PT ;  /* 0x000000ff0000720c */ /* 0x000fda0003f25270 */
[----:B------:R-:W1:Y:S01]  /*8370*/  @!P1 LDC R14, c[0x0][0x500] ;  /* 0x00014000ff0e9b82 */ /* 0x000e620000000800 */
[----:B0-----:R-:W-:Y:S02]  /*8380*/  LEA R23, R21, R12, 0x18 ;  /* 0x0000000c15177211 */ /* 0x001fe400078ec0ff */
[----:B------:R-:W-:-:S03]  /*8390*/  SHF.L.U32 R12, R5, 0x1f, RZ ;  /* 0x0000001f050c7819 */ /* 0x000fc600000006ff */
[----:B------:R-:W-:-:S04]  /*83a0*/  IMAD R21, R6, 0x8, R23 ;  /* 0x0000000806157824 */ /* 0x000fc800078e0217 */
[----:B------:R-:W0:Y:S02]  /*83b0*/  SYNCS.PHASECHK.TRANS64.TRYWAIT P0, [R21+URZ+0x28], R12 ;  /* 0x0000280c150075a7 */ /* 0x000e24000800017f */
[----:B01----:R-:W-:Y:S05]  /*83c0*/  @!P0 BRA `(.L_x_168) ;  /* 0x0000000c00d08947 */ /* 0x003fea0003800000 */
.L_x_188:
[----:B0-----:R-:W-:Y:S01]  /*83d0*/  PRMT R12, R10, 0x9910, RZ ;  /* 0x000099100a0c7816 */ /* 0x001fe200000000ff */
[----:B------:R0:W-:Y:S03]  /*83e0*/  @!P1 SYNCS.ARRIVE.TRANS64 RZ, [R21+URZ], R14 ;  /* 0x0000000e15ff99a7 */ /* 0x0001e6000800003f */
[----:B------:R-:W-:-:S13]  /*83f0*/  ISETP.NE.AND P0, PT, R12, 0x2, PT ;  /* 0x000000020c00780c */ /* 0x000fda0003f05270 */
[----:B0-----:R-:W-:Y:S05]  /*8400*/  @P0 BRA `(.L_x_169) ;  /* 0x0000000000040947 */ /* 0x001fea0003800000 */
[----:B------:R-:W-:Y:S01]  /*8410*/  BPT.TRAP 0x1 ;  /* 0x000000040000795c */ /* 0x000fe20000300000 */
.L_x_169:
[----:B------:R-:W-:Y:S01]  /*8420*/  LEA R12, R6, UR31, 0x2 ;  /* 0x0000001f060c7c11 */ /* 0x000fe2000f8e10ff */
[----:B------:R-:W-:Y:S01]  /*8430*/  VIADD R4, R4, 0xffffffff ;  /* 0xffffffff04047836 */ /* 0x000fe20000000000 */
[----:B------:R-:W-:Y:S01]  /*8440*/  LEA R14, R6, UR21, 0xc ;  /* 0x00000015060e7c11 */ /* 0x000fe2000f8e60ff */
[----:B------:R-:W-:Y:S01]  /*8450*/  UIADD3 UR4, UP0, UR42, 0xf0, URZ ;  /* 0x000000f02a047890 */ /* 0x000fe2000ff1e03f */
[----:B------:R-:W-:Y:S01]  /*8460*/  R2UR UR34, R20 ;  /* 0x00000000142272ca */ /* 0x000fe200000e0000 */
[----:B------:R-:W-:Y:S01]  /*8470*/  IMAD.SHL.U32 R12, R12, 0x1000, RZ ;  /* 0x000010000c0c7824 */ /* 0x000fe200078e00ff */
[----:B------:R-:W-:Y:S01]  /*8480*/  R2UR UR33, R21 ;  /* 0x00000000152172ca */ /* 0x000fe200000e0000 */
[--C-:B------:R-:W-:Y:S01]  /*8490*/  IMAD R14, R14, 0x4, R23.reuse ;  /* 0x000000040e0e7824 */ /* 0x100fe200078e0217 */
[----:B------:R-:W-:Y:S01]  /*84a0*/  R2UR UR36, R7 ;  /* 0x00000000072472ca */ /* 0x000fe200000e0000 */
[----:B------:R-:W-:Y:S01]  /*84b0*/  IMAD R12, R12, 0x4, R23 ;  /* 0x000000040c0c7824 */ /* 0x000fe200078e0217 */
[----:B------:R-:W-:Y:S01]  /*84c0*/  R2UR UR35, R15 ;  /* 0x000000000f2372ca */ /* 0x000fe200000e0000 */
[----:B------:R-:W-:Y:S01]  /*84d0*/  UIADD3 UR44, UP1, UR42, 0x1f0, URZ ;  /* 0x000001f02a2c7890 */ /* 0x000fe2000ff3e03f */
[----:B------:R-:W-:Y:S01]  /*84e0*/  R2UR UR8, R14 ;  /* 0x000000000e0872ca */ /* 0x000fe200000e0000 */
[----:B------:R-:W-:Y:S01]  /*84f0*/  UIADD3.X UR5, URZ, UR43, URZ, UP0, !UPT ;  /* 0x0000002b3f057290 */ /* 0x000fe200087fe43f */
[----:B------:R-:W-:Y:S01]  /*8500*/  R2UR UR24, R12 ;  /* 0x000000000c1872ca */ /* 0x000fe200000e0000 */
[----:B------:R-:W-:Y:S01]  /*8510*/  UPRMT UR30, URZ, 0x5410, UR29 ;  /* 0x000054103f1e7896 */ /* 0x000fe2000800001d */
[----:B------:R-:W-:Y:S01]  /*8520*/  R2UR UR19, R19 ;  /* 0x00000000131372ca */ /* 0x000fe200000e0000 */
[----:B------:R-:W-:Y:S01]  /*8530*/  UIADD3 UR26, UR34, 0x20, URZ ;  /* 0x00000020221a7890 */ /* 0x000fe2000fffe03f */
[----:B------:R-:W-:Y:S01]  /*8540*/  ISETP.GT.AND P1, PT, R4, 0x1, PT ;  /* 0x000000010400780c */ /* 0x000fe20003f24270 */
[----:B------:R-:W-:Y:S01]  /*8550*/  UIADD3.X UR45, URZ, UR43, URZ, UP1, !UPT ;  /* 0x0000002b3f2d7290 */ /* 0x000fe20008ffe43f */
[----:B------:R-:W-:Y:S01]  /*8560*/  VIADD R6, R6, 0x1 ;  /* 0x0000000106067836 */ /* 0x000fe20000000000 */
[----:B------:R-:W-:Y:S01]  /*8570*/  UPRMT UR37, URZ, 0x5410, UR23 ;  /* 0x000054103f257896 */ /* 0x000fe20008000017 */
[----:B------:R-:W-:Y:S01]  /*8580*/  VIADD R20, R20, 0x40 ;  /* 0x0000004014147836 */ /* 0x000fe20000000000 */
[----:B------:R-:W-:Y:S01]  /*8590*/  UMOV UR6, 0x0 ;  /* 0x0000000000067882 */ /* 0x000fe20000000000 */
[----:B------:R-:W-:Y:S01]  /*85a0*/  UMOV UR7, 0x10000000 ;  /* 0x1000000000077882 */ /* 0x000fe20000000000 */
[----:B------:R-:W-:Y:S01]  /*85b0*/  UIADD3 UR16, UR8, 0x50100, URZ ;  /* 0x0005010008107890 */ /* 0x000fe2000fffe03f */
[----:B------:R-:W-:Y:S01]  /*85c0*/  ISETP.NE.AND P0, PT, R6, 0x5, PT ;  /* 0x000000050600780c */ /* 0x000fe20003f05270 */
[----:B------:R-:W-:-:S02]  /*85d0*/  UIADD3 UR32, UR24, 0x100, URZ ;  /* 0x0000010018207890 */ /* 0x000fc4000fffe03f */
[----:B------:R-:W-:Y:S01]  /*85e0*/  UIADD3 UR24, UR24, 0x8100, URZ ;  /* 0x0000810018187890 */ /* 0x000fe2000fffe03f */
[----:B------:R-:W-:Y:S01]  /*85f0*/  SEL R12, RZ, 0x1, P0 ;  /* 0x00000001ff0c7807 */ /* 0x000fe20000000000 */
[----:B------:R-:W-:Y:S01]  /*8600*/  UIADD3 UR8, UR8, 0x52100, URZ ;  /* 0x0005210008087890 */ /* 0x000fe2000fffe03f */
[----:B------:R-:W-:Y:S01]  /*8610*/  SEL R6, R6, RZ, P0 ;  /* 0x000000ff06067207 */ /* 0x000fe20000000000 */
[----:B------:R-:W-:Y:S01]  /*8620*/  UMOV UR25, UR33 ;  /* 0x0000002100197c82 */ /* 0x000fe20008000000 */
[----:B------:R-:W-:Y:S01]  /*8630*/  UMOV UR28, UR36 ;  /* 0x00000024001c7c82 */ /* 0x000fe20008000000 */
[----:B------:R-:W-:Y:S01]  /*8640*/  UMOV UR27, UR35 ;  /* 0x00000023001b7c82 */ /* 0x000fe20008000000 */
[----:B------:R-:W-:Y:S01]  /*8650*/  UMOV UR17, UR33 ;  /* 0x0000002100117c82 */ /* 0x000fe20008000000 */
[----:B------:R-:W-:Y:S01]  /*8660*/  UMOV UR18, UR34 ;  /* 0x0000002200127c82 */ /* 0x000fe20008000000 */
[----:B------:R-:W-:Y:S01]  /*8670*/  UMOV UR20, UR36 ;  /* 0x0000002400147c82 */ /* 0x000fe20008000000 */
[----:B------:R0:W-:Y:S01]  /*8680*/  UTMALDG.3D.MULTICAST [UR32], [UR4], UR30, desc[UR6] ;  /* 0x00000620040073b4 */ /* 0x0001e2000801181e */
[----:B------:R-:W-:Y:S01]  /*8690*/  UMOV UR9, UR33 ;  /* 0x0000002100097c82 */ /* 0x000fe20008000000 */
[----:B------:R-:W-:Y:S01]  /*86a0*/  UMOV UR11, UR19 ;  /* 0x00000013000b7c82 */ /* 0x000fe20008000000 */
[----:B------:R-:W-:Y:S01]  /*86b0*/  UMOV UR12, UR36 ;  /* 0x00000024000c7c82 */ /* 0x000fe20008000000 */
[----:B------:R-:W-:Y:S01]  /*86c0*/  UMOV UR10, UR26 ;  /* 0x0000001a000a7c82 */ /* 0x000fe20008000000 */
[----:B------:R-:W-:Y:S01]  /*86d0*/  LOP3.LUT R5, R5, R12, RZ, 0x3c, !PT ;  /* 0x0000000c05057212 */ /* 0x000fe200078e3cff */
[----:B------:R0:W-:Y:S01]  /*86e0*/  UTMALDG.3D.MULTICAST [UR24], [UR4], UR30, desc[UR6] ;  /* 0x00000618040073b4 */ /* 0x0001e2000801181e */
[----:B------:R0:W-:Y:S01]  /*86f0*/  UTMALDG.3D.MULTICAST [UR16], [UR44], UR37, desc[UR6] ;  /* 0x000006102c0073b4 */ /* 0x0001e20008011825 */
[----:B------:R0:W-:Y:S02]  /*8700*/  UTMALDG.3D.MULTICAST [UR8], [UR44], UR37, desc[UR6] ;  /* 0x000006082c0073b4 */ /* 0x0001e40008011825 */
[----:B0-----:R-:W-:Y:S05]  /*8710*/  @P1 BRA `(.L_x_170) ;  /* 0xfffffffc00081947 */ /* 0x001fea000383ffff */
.L_x_167:
[----:B------:R-:W-:Y:S05]  /*8720*/  BSYNC B1 ;  /* 0x0000000000017941 */ /* 0x000fea0003800000 */
.L_x_166:
[----:B------:R-:W-:Y:S01]  /*8730*/  LOP3.LUT P1, RZ, R11, 0xff, RZ, 0xc0, !PT ;  /* 0x000000ff0bff7812 */ /* 0x000fe2000782c0ff */
[C---:B------:R-:W-:Y:S01]  /*8740*/  IMAD.IADD R13, R8.reuse, 0x1, R13 ;  /* 0x00000001080d7824 */ /* 0x040fe200078e020d */
[----:B------:R-:W-:Y:S01]  /*8750*/  ULDC.64 UR4, c[0x0][0x650] ;  /* 0x0001940000047ab9 */ /* 0x000fe20000000a00 */
[C---:B------:R-:W-:Y:S01]  /*8760*/  ISETP.GE.U32.AND P2, PT, R8.reuse, 0x5, PT ;  /* 0x000000050800780c */ /* 0x040fe20003f46070 */
[----:B------:R-:W-:Y:S01]  /*8770*/  BSSY B1, `(.L_x_171) ;  /* 0x000006b000017945 */ /* 0x000fe20003800000 */
[----:B------:R-:W-:Y:S01]  /*8780*/  IMAD.MOV.U32 R12, RZ, RZ, -0x1 ;  /* 0xffffffffff0c7424 */ /* 0x000fe200078e00ff */
[----:B------:R-:W-:Y:S01]  /*8790*/  ISETP.GT.U32.AND P0, PT, R13, 0x4, PT ;  /* 0x000000040d00780c */ /* 0x000fe20003f04070 */
[----:B------:R-:W-:Y:S01]  /*87a0*/  IMAD.MOV.U32 R19, RZ, RZ, -0x1 ;  /* 0xffffffffff137424 */ /* 0x000fe200078e00ff */
[----:B------:R-:W-:Y:S01]  /*87b0*/  PRMT R11, RZ, 0x7610, R11 ;  /* 0x00007610ff0b7816 */ /* 0x000fe2000000000b */
[----:B------:R-:W-:Y:S01]  /*87c0*/  IMAD.MOV.U32 R7, RZ, RZ, -0x1 ;  /* 0xffffffffff077424 */ /* 0x000fe200078e00ff */
[----:B------:R-:W-:-:S03]  /*87d0*/  ISETP.LT.U32.AND P0, PT, R8, 0x5, P0 ;  /* 0x000000050800780c */ /* 0x000fc60000701070 */
[----:B------:R-:W0:Y:S01]  /*87e0*/  @P1 S2R R5, SR_CgaCtaId ;  /* 0x0000000000051919 */ /* 0x000e220000008800 */
[----:B------:R-:W-:-:S04]  /*87f0*/  @P1 MOV R4, 0x400 ;  /* 0x0000040000041802 */ /* 0x000fc80000000f00 */
[----:B0-----:R-:W-:Y:S01]  /*8800*/  @P1 LEA R6, R5, R4, 0x18 ;  /* 0x0000000405061211 */ /* 0x001fe200078ec0ff */
[----:B------:R-:W-:Y:S01]  /*8810*/  IMAD.WIDE.U32 R4, R13, -0x33333333, RZ ;  /* 0xcccccccd0d047825 */ /* 0x000fe200078e00ff */
[----:B------:R-:W-:Y:S02]  /*8820*/  SEL R4, RZ, 0x1, !P0 ;  /* 0x00000001ff047807 */ /* 0x000fe40004000000 */
[----:B------:R0:W-:Y:S01]  /*8830*/  @P1 SYNCS.ARRIVE.TRANS64.A1T0 RZ, [R6+URZ+0x68], RZ ;  /* 0x000068ff06ff19a7 */ /* 0x0001e2000810003f */
[----:B------:R-:W-:Y:S02]  /*8840*/  IADD3 R16, P1, R16, UR38, RZ ;  /* 0x0000002610107c10 */ /* 0x000fe4000ff3e0ff */
[----:B------:R-:W-:Y:S02]  /*8850*/  LOP3.LUT R3, R3, R4, RZ, 0x3c, !PT ;  /* 0x0000000403037212 */ /* 0x000fe400078e3cff */
[----:B------:R-:W-:Y:S02]  /*8860*/  IADD3.X R17, R17, UR41, RZ, P1, !PT ;  /* 0x0000002911117c10 */ /* 0x000fe40008ffe4ff */
[----:B------:R-:W-:-:S02]  /*8870*/  ISETP.GE.U32.AND P0, PT, R16, UR4, PT ;  /* 0x0000000410007c0c */ /* 0x000fc4000bf06070 */
[----:B0-----:R-:W-:Y:S02]  /*8880*/  SHF.R.U32.HI R6, RZ, 0x2, R5 ;  /* 0x00000002ff067819 */ /* 0x001fe40000011605 */
[----:B------:R-:W-:Y:S02]  /*8890*/  ISETP.GE.U32.AND.EX P0, PT, R17, UR5, PT, P0 ;  /* 0x0000000511007c0c */ /* 0x000fe4000bf06100 */
[----:B------:R-:W-:Y:S01]  /*88a0*/  @P2 LOP3.LUT R3, R3, 0x1, R6, 0x78, !PT ;  /* 0x0000000103032812 */ /* 0x000fe200078e7806 */
[----:B------:R-:W-:Y:S01]  /*88b0*/  IMAD R13, R6, -0x5, R13 ;  /* 0xfffffffb060d7824 */ /* 0x000fe200078e020d */
[----:B------:R-:W-:-:S09]  /*88c0*/  PRMT R4, RZ, 0x7610, R4 ;  /* 0x00007610ff047816 */ /* 0x000fd20000000004 */
[----:B------:R-:W-:Y:S05]  /*88d0*/  @P0 BRA `(.L_x_172) ;  /* 0x0000000400500947 */ /* 0x000fea0003800000 */
[----:B------:R-:W0:Y:S01]  /*88e0*/  S2R R15, SR_CTAID.X ;  /* 0x00000000000f7919 */ /* 0x000e220000002500 */
[----:B------:R-:W-:Y:S01]  /*88f0*/  ULDC.64 UR4, c[0x0][0x628] ;  /* 0x00018a0000047ab9 */ /* 0x000fe20000000a00 */
[----:B------:R-:W1:Y:S01]  /*8900*/  LDC R20, c[0x0][0x144] ;  /* 0x00005100ff147b82 */ /* 0x000e620000000800 */
[----:B------:R-:W-:Y:S01]  /*8910*/  ISETP.NE.U32.AND P0, PT, RZ, UR4, PT ;  /* 0x00000004ff007c0c */ /* 0x000fe2000bf05070 */
[----:B------:R-:W2:Y:S01]  /*8920*/  S2R R12, SR_CTAID.Y ;  /* 0x00000000000c7919 */ /* 0x000ea20000002600 */
[----:B------:R-:W-:Y:S01]  /*8930*/  ULDC UR6, c[0x0][0x150] ;  /* 0x0000540000067ab9 */ /* 0x000fe20000000800 */
[----:B------:R-:W-:Y:S01]  /*8940*/  ULDC UR7, c[0x0][0x630] ;  /* 0x00018c0000077ab9 */ /* 0x000fe20000000800 */
[----:B------:R-:W-:Y:S01]  /*8950*/  ISETP.NE.AND.EX P0, PT, RZ, UR5, PT, P0 ;  /* 0x00000005ff007c0c */ /* 0x000fe2000bf05300 */
[----:B------:R-:W-:Y:S01]  /*8960*/  IMAD.MOV.U32 R4, RZ, RZ, R16 ;  /* 0x000000ffff047224 */ /* 0x000fe200078e0010 */
[----:B0-----:R-:W-:-:S05]  /*8970*/  I2FP.F32.U32 R5, R15 ;  /* 0x0000000f00057245 */ /* 0x001fca0000201000 */
[----:B------:R-:W-:Y:S01]  /*8980*/  FMUL R21, R5, UR6 ;  /* 0x0000000605157c20 */ /* 0x000fe20008400000 */
[----:B------:R-:W-:-:S05]  /*8990*/  IMAD.MOV.U32 R5, RZ, RZ, R17 ;  /* 0x000000ffff057224 */ /* 0x000fca00078e0011 */
[----:B--2---:R-:W-:Y:S05]  /*89a0*/  @!P0 BRA `(.L_x_173) ;  /* 0x0000000000288947 */ /* 0x004fea0003800000 */
[----:B------:R-:W-:Y:S02]  /*89b0*/  ULDC UR6, c[0x0][0x634] ;  /* 0x00018d0000067ab9 */ /* 0x000fe40000000800 */
[----:B------:R-:W-:-:S05]  /*89c0*/  IADD3 R5, P0, R16, UR6, RZ ;  /* 0x0000000610057c10 */ /* 0x000fca000ff1e0ff */
[----:B------:R-:W-:-:S04]  /*89d0*/  IMAD.X R19, RZ, RZ, R17, P0 ;  /* 0x000000ffff137224 */ /* 0x000fc800000e0611 */
[----:B------:R-:W-:-:S04]  /*89e0*/  IMAD.WIDE.U32 R6, R19, UR4, RZ ;  /* 0x0000000413067c25 */ /* 0x000fc8000f8e00ff */
[----:B------:R-:W-:-:S04]  /*89f0*/  IMAD.WIDE.U32 R6, P0, R5, UR5, R6 ;  /* 0x0000000505067c25 */ /* 0x000fc8000f800006 */
[----:B------:R-:W-:-:S04]  /*8a00*/  IMAD.WIDE.U32 R4, R5, UR4, RZ ;  /* 0x0000000405047c25 */ /* 0x000fc8000f8e00ff */
[----:B------:R-:W-:Y:S01]  /*8a10*/  IMAD.MOV.U32 R4, RZ, RZ, R7 ;  /* 0x000000ffff047224 */ /* 0x000fe200078e0007 */
[----:B------:R-:W-:Y:S01]  /*8a20*/  IADD3 RZ, P1, R5, R6, RZ ;  /* 0x0000000605ff7210 */ /* 0x000fe20007f3e0ff */
[----:B------:R-:W-:-:S04]  /*8a30*/  IMAD.X R5, RZ, RZ, RZ, P0 ;  /* 0x000000ffff057224 */ /* 0x000fc800000e06ff */
[----:B------:R-:W-:-:S08]  /*8a40*/  IMAD.WIDE.U32.X R4, R19, UR5, R4, P1 ;  /* 0x0000000513047c25 */ /* 0x000fd000088e0404 */
.L_x_173:
[--C-:B------:R-:W-:Y:S01]  /*8a50*/  SHF.R.U64 R14, R4, UR7, R5.reuse ;  /* 0x00000007040e7c19 */ /* 0x100fe20008001205 */
[----:B------:R-:W0:Y:S01]  /*8a60*/  F2I.U32.TRUNC.NTZ R21, R21 ;  /* 0x0000001500157305 */ /* 0x000e22000020f000 */
[----:B------:R-:W-:Y:S01]  /*8a70*/  SHF.R.U32.HI R4, RZ, UR7, R5 ;  /* 0x00000007ff047c19 */ /* 0x000fe20008011605 */
[----:B------:R-:W-:Y:S01]  /*8a80*/  ULDC.64 UR4, c[0x0][0x620] ;  /* 0x0001880000047ab9 */ /* 0x000fe20000000a00 */
[----:B------:R-:W-:Y:S01]  /*8a90*/  IADD3 R7, P0, RZ, -R14, RZ ;  /* 0x8000000eff077210 */ /* 0x000fe20007f1e0ff */
[----:B------:R-:W-:-:S04]  /*8aa0*/  ULDC.64 UR6, c[0x0][0x640] ;  /* 0x0001900000067ab9 */ /* 0x000fc80000000a00 */
[----:B------:R-:W-:Y:S01]  /*8ab0*/  IMAD.X R4, RZ, RZ, ~R4, P0 ;  /* 0x000000ffff047224 */ /* 0x000fe200000e0e04 */
[----:B------:R-:W-:-:S03]  /*8ac0*/  ISETP.NE.U32.AND P0, PT, RZ, UR6, PT ;  /* 0x00000006ff007c0c */ /* 0x000fc6000bf05070 */
[----:B------:R-:W-:Y:S01]  /*8ad0*/  IMAD R6, R4, UR4, RZ ;  /* 0x0000000404067c24 */ /* 0x000fe2000f8e02ff */
[----:B------:R-:W-:Y:S01]  /*8ae0*/  ISETP.NE.AND.EX P0, PT, RZ, UR7, PT, P0 ;  /* 0x00000007ff007c0c */ /* 0x000fe2000bf05300 */
[----:B------:R-:W-:Y:S01]  /*8af0*/  IMAD.WIDE.U32 R4, R7, UR4, R16 ;  /* 0x0000000407047c25 */ /* 0x000fe2000f8e0010 */
[----:B------:R-:W-:-:S03]  /*8b00*/  ULDC UR4, c[0x0][0x618] ;  /* 0x0001860000047ab9 */ /* 0x000fc60000000800 */
[----:B------:R-:W-:Y:S01]  /*8b10*/  IMAD R7, R7, UR5, R6 ;  /* 0x0000000507077c24 */ /* 0x000fe2000f8e0206 */
[----:B------:R-:W-:Y:S01]  /*8b20*/  ULDC UR5, c[0x0][0x154] ;  /* 0x0000550000057ab9 */ /* 0x000fe20000000800 */
[----:B0-----:R-:W-:Y:S02]  /*8b30*/  IMAD.MOV R6, RZ, RZ, -R21 ;  /* 0x000000ffff067224 */ /* 0x001fe400078e0a15 */
[----:B------:R-:W0:Y:S01]  /*8b40*/  LDC R21, c[0x0][0x148] ;  /* 0x00005200ff157b82 */ /* 0x000e220000000800 */
[----:B------:R-:W-:Y:S02]  /*8b50*/  IMAD.IADD R5, R5, 0x1, R7 ;  /* 0x0000000105057824 */ /* 0x000fe400078e0207 */
[----:B-1----:R-:W-:Y:S01]  /*8b60*/  IMAD R15, R20, R6, R15 ;  /* 0x00000006140f7224 */ /* 0x002fe200078e020f */
[----:B------:R-:W-:Y:S02]  /*8b70*/  I2FP.F32.U32 R6, R12 ;  /* 0x0000000c00067245 */ /* 0x000fe40000201000 */
[----:B------:R-:W-:-:S02]  /*8b80*/  SHF.R.U64 R19, R4, UR4, R5 ;  /* 0x0000000404137c19 */ /* 0x000fc40008001205 */
[----:B------:R-:W-:Y:S01]  /*8b90*/  SHF.R.U32.HI R4, RZ, UR4, R5 ;  /* 0x00000004ff047c19 */ /* 0x000fe20008011605 */
[----:B------:R-:W-:Y:S01]  /*8ba0*/  FMUL R6, R6, UR5 ;  /* 0x0000000506067c20 */ /* 0x000fe20008400000 */
[----:B------:R-:W-:Y:S02]  /*8bb0*/  ULDC UR4, c[0x0][0x608] ;  /* 0x0001820000047ab9 */ /* 0x000fe40000000800 */
[--C-:B------:R-:W-:Y:S01]  /*8bc0*/  SHF.R.U64 R22, R19, UR4, R4.reuse ;  /* 0x0000000413167c19 */ /* 0x100fe20008001204 */
[----:B------:R1:W2:Y:S01]  /*8bd0*/  F2I.U32.TRUNC.NTZ R24, R6 ;  /* 0x0000000600187305 */ /* 0x0002a2000020f000 */
[----:B------:R-:W-:Y:S01]  /*8be0*/  SHF.R.U32.HI R5, RZ, UR4, R4 ;  /* 0x00000004ff057c19 */ /* 0x000fe20008011604 */
[----:B------:R-:W-:-:S03]  /*8bf0*/  ULDC UR4, c[0x0][0x658] ;  /* 0x0001960000047ab9 */ /* 0x000fc60000000800 */
[--C-:B------:R-:W-:Y:S02]  /*8c00*/  SHF.R.U64 R20, R22, UR4, R5.reuse ;  /* 0x0000000416147c19 */ /* 0x100fe40008001205 */
[----:B------:R-:W-:-:S03]  /*8c10*/  SHF.R.U32.HI R23, RZ, UR4, R5 ;  /* 0x00000004ff177c19 */ /* 0x000fc60008011605 */
[----:B------:R-:W-:Y:S02]  /*8c20*/  IMAD.MOV.U32 R4, RZ, RZ, R20 ;  /* 0x000000ffff047224 */ /* 0x000fe400078e0014 */
[----:B------:R-:W-:Y:S01]  /*8c30*/  IMAD.MOV.U32 R5, RZ, RZ, R23 ;  /* 0x000000ffff057224 */ /* 0x000fe200078e0017 */
[----:B-1----:R-:W-:Y:S06]  /*8c40*/  @!P0 BRA `(.L_x_174) ;  /* 0x0000000000288947 */ /* 0x002fec0003800000 */
        /* <DEDUP_REMOVED lines=10> */
.L_x_174:
[----:B------:R-:W-:Y:S01]  /*8cf0*/  ISETP.NE.AND P0, PT, R2, 0x1, PT ;  /* 0x000000010200780c */ /* 0x000fe20003f05270 */
[----:B------:R-:W-:Y:S01]  /*8d00*/  ULDC UR4, c[0x0][0x648] ;  /* 0x0001920000047ab9 */ /* 0x000fe20000000800 */
[----:B------:R-:W-:Y:S01]  /*8d10*/  LOP3.LUT R22, R22, UR22, RZ, 0xc0, !PT ;  /* 0x0000001616167c12 */ /* 0x000fe2000f8ec0ff */
[----:B--2---:R-:W-:Y:S01]  /*8d20*/  IMAD.MOV R24, RZ, RZ, -R24 ;  /* 0x000000ffff187224 */ /* 0x004fe200078e0a18 */
[----:B------:R-:W-:Y:S01]  /*8d30*/  SHF.R.U64 R5, R4, UR4, R5 ;  /* 0x0000000404057c19 */ /* 0x000fe20008001205 */
[----:B------:R-:W-:Y:S01]  /*8d40*/  ULDC UR4, c[0x0][0x638] ;  /* 0x00018e0000047ab9 */ /* 0x000fe20000000800 */
[----:B------:R-:W-:Y:S01]  /*8d50*/  LOP3.LUT R19, R19, UR13, RZ, 0xc0, !PT ;  /* 0x0000000d13137c12 */ /* 0x000fe2000f8ec0ff */
[----:B------:R-:W-:Y:S01]  /*8d60*/  ULDC UR5, c[0x0][0x610] ;  /* 0x0001840000057ab9 */ /* 0x000fe20000000800 */
[----:B------:R-:W-:Y:S02]  /*8d70*/  IMAD.MOV.U32 R4, RZ, RZ, 0x1 ;  /* 0x00000001ff047424 */ /* 0x000fe400078e00ff */
[----:B------:R-:W-:-:S02]  /*8d80*/  IMAD.MOV R7, RZ, RZ, -R5 ;  /* 0x000000ffff077224 */ /* 0x000fc400078e0a05 */
[----:B------:R-:W-:Y:S02]  /*8d90*/  IMAD R22, R5, UR14, R22 ;  /* 0x0000000e05167c24 */ /* 0x000fe4000f8e0216 */
[----:B0-----:R-:W-:Y:S02]  /*8da0*/  @P0 IMAD R15, R21, R24, R12 ;  /* 0x00000018150f0224 */ /* 0x001fe400078e020c */
[----:B------:R-:W-:Y:S01]  /*8db0*/  IMAD R20, R7, UR4, R20 ;  /* 0x0000000407147c24 */ /* 0x000fe2000f8e0214 */
[----:B------:R-:W-:Y:S01]  /*8dc0*/  ULDC UR4, c[0x0][0x600] ;  /* 0x0001800000047ab9 */ /* 0x000fe20000000800 */
[----:B------:R-:W-:Y:S02]  /*8dd0*/  IMAD R15, R22, UR5, R15 ;  /* 0x00000005160f7c24 */ /* 0x000fe4000f8e020f */
[----:B------:R-:W-:Y:S02]  /*8de0*/  IMAD R20, R20, UR4, R19 ;  /* 0x0000000414147c24 */ /* 0x000fe4000f8e0213 */
[----:B------:R-:W-:-:S03]  /*8df0*/  IMAD.MOV.U32 R7, RZ, RZ, R14 ;  /* 0x000000ffff077224 */ /* 0x000fc600078e000e */
[----:B------:R-:W-:Y:S02]  /*8e00*/  SEL R19, R20, R15, !P0 ;  /* 0x0000000f14137207 */ /* 0x000fe40004000000 */
[----:B------:R-:W-:-:S07]  /*8e10*/  SEL R12, R15, R20, !P0 ;  /* 0x000000140f0c7207 */ /* 0x000fce0004000000 */
.L_x_172:
[----:B------:R-:W-:Y:S05]  /*8e20*/  BSYNC B1 ;  /* 0x0000000000017941 */ /* 0x000fea0003800000 */
.L_x_171:
[----:B------:R-:W-:-:S13]  /*8e30*/  LOP3.LUT P0, RZ, R4, 0xff, RZ, 0xc0, !PT ;  /* 0x000000ff04ff7812 */ /* 0x000fda000780c0ff */
[----:B------:R-:W-:Y:S05]  /*8e40*/  @P0 BRA `(.L_x_175) ;  /* 0xfffffff400040947 */ /* 0x000fea000383ffff */
[----:B------:R-:W-:Y:S05]  /*8e50*/  BSYNC B0 ;  /* 0x0000000000007941 */ /* 0x000fea0003800000 */
.L_x_164:
[----:B------:R-:W-:-:S03]  /*8e60*/  UMOV UR4, 0xffffffff ;  /* 0xffffffff00047882 */ /* 0x000fc60000000000 */
[----:B------:R-:W-:Y:S05]  /*8e70*/  BRA.DIV UR4, `(.L_x_176) ;  /* 0x0000000604387947 */ /* 0x000fea000b800000 */
[----:B------:R-:W-:-:S13]  /*8e80*/  ELECT P6, URZ, PT ;  /* 0x00000000003f782f */ /* 0x000fda00038c0000 */
.L_x_191:
[----:B------:R-:W-:Y:S04]  /*8e90*/  BSSY B0, `(.L_x_177) ;  /* 0x0000034000007945 */ /* 0x000fe80003800000 */
[----:B------:R-:W-:Y:S05]  /*8ea0*/  @!P6 BRA `(.L_x_178) ;  /* 0x0000000000c8e947 */ /* 0x000fea0003800000 */
[----:B------:R-:W-:-:S04]  /*8eb0*/  LOP3.LUT R18, R18, 0x2, RZ, 0xfc, !PT ;  /* 0x0000000212127812 */ /* 0x000fc800078efcff */
[----:B------:R-:W-:-:S13]  /*8ec0*/  ISETP.NE.AND P0, PT, R18, 0x3, PT ;  /* 0x000000031200780c */ /* 0x000fda0003f05270 */
[----:B------:R-:W-:Y:S05]  /*8ed0*/  @!P0 BRA `(.L_x_179) ;  /* 0x0000000000048947 */ /* 0x000fea0003800000 */
[----:B------:R-:W-:Y:S01]  /*8ee0*/  BPT.TRAP 0x1 ;  /* 0x000000040000795c */ /* 0x000fe20000300000 */
.L_x_179:
[----:B------:R-:W0:Y:S01]  /*8ef0*/  S2R R5, SR_CgaCtaId ;  /* 0x0000000000057919 */ /* 0x000e220000008800 */
[----:B------:R-:W-:Y:S02]  /*8f00*/  MOV R0, 0x400 ;  /* 0x0000040000007802 */ /* 0x000fe40000000f00 */
[----:B------:R-:W-:Y:S02]  /*8f10*/  SHF.L.U32 R4, R3, 0x1f, RZ ;  /* 0x0000001f03047819 */ /* 0x000fe400000006ff */
[----:B0-----:R-:W-:-:S05]  /*8f20*/  LEA R0, R5, R0, 0x18 ;  /* 0x0000000005007211 */ /* 0x001fca00078ec0ff */
[----:B------:R-:W-:-:S04]  /*8f30*/  VIADD R0, R0, 0x28 ;  /* 0x0000002800007836 */ /* 0x000fc80000000000 */
[C---:B------:R-:W-:Y:S02]  /*8f40*/  IMAD R7, R13.reuse, 0x8, R0 ;  /* 0x000000080d077824 */ /* 0x040fe400078e0200 */
[----:B------:R-:W-:Y:S02]  /*8f50*/  VIADD R13, R13, 0x1 ;  /* 0x000000010d0d7836 */ /* 0x000fe40000000000 */
[----:B------:R-:W0:Y:S03]  /*8f60*/  SYNCS.PHASECHK.TRANS64.TRYWAIT P0, [R7+URZ], R4 ;  /* 0x00000004070075a7 */ /* 0x000e26000800017f */
[----:B------:R-:W-:-:S04]  /*8f70*/  ISETP.NE.AND P1, PT, R13, 0x5, PT ;  /* 0x000000050d00780c */ /* 0x000fc80003f25270 */
[----:B------:R-:W-:Y:S02]  /*8f80*/  SEL R2, RZ, 0x1, P1 ;  /* 0x00000001ff027807 */ /* 0x000fe40000800000 */
[----:B------:R-:W-:Y:S02]  /*8f90*/  SEL R13, R13, RZ, P1 ;  /* 0x000000ff0d0d7207 */ /* 0x000fe40000800000 */
[----:B------:R-:W-:-:S03]  /*8fa0*/  LOP3.LUT R6, R3, R2, RZ, 0x3c, !PT ;  /* 0x0000000203067212 */ /* 0x000fc600078e3cff */
[----:B------:R-:W-:Y:S01]  /*8fb0*/  IMAD R8, R13, 0x8, R0 ;  /* 0x000000080d087824 */ /* 0x000fe200078e0200 */
[----:B------:R-:W-:Y:S01]  /*8fc0*/  SHF.L.U32 R5, R6, 0x1f, RZ ;  /* 0x0000001f06057819 */ /* 0x000fe200000006ff */
[----:B0-----:R-:W-:Y:S06]  /*8fd0*/  @!P0 BRA `(.L_x_180) ;  /* 0x0000000400008947 */ /* 0x001fec0003800000 */
.L_x_192:
[----:B------:R-:W1:Y:S01]  /*8fe0*/  SYNCS.PHASECHK.TRANS64.TRYWAIT P0, [R8+URZ], R5 ;  /* 0x00000005080075a7 */ /* 0x000e62000800017f */
[----:B------:R-:W-:-:S05]  /*8ff0*/  VIADD R2, R13, 0x1 ;  /* 0x000000010d027836 */ /* 0x000fca0000000000 */
[----:B------:R-:W-:-:S04]  /*9000*/  ISETP.NE.AND P1, PT, R2, 0x5, PT ;  /* 0x000000050200780c */ /* 0x000fc80003f25270 */
[----:B------:R-:W-:Y:S02]  /*9010*/  SEL R3, RZ, 0x1, P1 ;  /* 0x00000001ff037807 */ /* 0x000fe40000800000 */
[----:B0-----:R-:W-:Y:S02]  /*9020*/  SEL R7, R2, RZ, P1 ;  /* 0x000000ff02077207 */ /* 0x001fe40000800000 */
[----:B------:R-:W-:-:S03]  /*9030*/  LOP3.LUT R6, R6, R3, RZ, 0x3c, !PT ;  /* 0x0000000306067212 */ /* 0x000fc600078e3cff */
[----:B------:R-:W-:Y:S01]  /*9040*/  IMAD R9, R7, 0x8, R0 ;  /* 0x0000000807097824 */ /* 0x000fe200078e0200 */
[----:B------:R-:W-:Y:S01]  /*9050*/  SHF.L.U32 R4, R6, 0x1f, RZ ;  /* 0x0000001f06047819 */ /* 0x000fe200000006ff */
[----:B-1----:R-:W-:Y:S06]  /*9060*/  @!P0 BRA `(.L_x_181) ;  /* 0x0000000000f08947 */ /* 0x002fec0003800000 */
.L_x_193:
[----:B------:R-:W1:Y:S01]  /*9070*/  SYNCS.PHASECHK.TRANS64.TRYWAIT P0, [R9+URZ], R4 ;  /* 0x00000004090075a7 */ /* 0x000e62000800017f */
[----:B------:R-:W-:-:S05]  /*9080*/  VIADD R2, R7, 0x1 ;  /* 0x0000000107027836 */ /* 0x000fca0000000000 */
[----:B------:R-:W-:-:S04]  /*9090*/  ISETP.NE.AND P1, PT, R2, 0x5, PT ;  /* 0x000000050200780c */ /* 0x000fc80003f25270 */
[----:B------:R-:W-:Y:S02]  /*90a0*/  SEL R3, RZ, 0x1, P1 ;  /* 0x00000001ff037807 */ /* 0x000fe40000800000 */
[----:B------:R-:W-:Y:S02]  /*90b0*/  SEL R7, R2, RZ, P1 ;  /* 0x000000ff02077207 */ /* 0x000fe40000800000 */
[----:B------:R-:W-:-:S03]  /*90c0*/  LOP3.LUT R11, R6, R3, RZ, 0x3c, !PT ;  /* 0x00000003060b7212 */ /* 0x000fc600078e3cff */
[----:B------:R-:W-:Y:S01]  /*90d0*/  IMAD R6, R7, 0x8, R0 ;  /* 0x0000000807067824 */ /* 0x000fe200078e0200 */
[----:B0-----:R-:W-:Y:S01]  /*90e0*/  SHF.L.U32 R5, R11, 0x1f, RZ ;  /* 0x0000001f0b057819 */ /* 0x001fe200000006ff */
[----:B-1----:R-:W-:Y:S06]  /*90f0*/  @!P0 BRA `(.L_x_182) ;  /* 0x0000000000e08947 */ /* 0x002fec0003800000 */
.L_x_194:
[----:B------:R-:W1:Y:S01]  /*9100*/  SYNCS.PHASECHK.TRANS64.TRYWAIT P0, [R6+URZ], R5 ;  /* 0x00000005060075a7 */ /* 0x000e62000800017f */
[----:B------:R-:W-:-:S05]  /*9110*/  VIADD R2, R7, 0x1 ;  /* 0x0000000107027836 */ /* 0x000fca0000000000 */
[----:B------:R-:W-:-:S04]  /*9120*/  ISETP.NE.AND P1, PT, R2, 0x5, PT ;  /* 0x000000050200780c */ /* 0x000fc80003f25270 */
[----:B0-----:R-:W-:Y:S02]  /*9130*/  SEL R4, RZ, 0x1, P1 ;  /* 0x00000001ff047807 */ /* 0x001fe40000800000 */
[----:B------:R-:W-:Y:S02]  /*9140*/  SEL R3, R2, RZ, P1 ;  /* 0x000000ff02037207 */ /* 0x000fe40000800000 */
[----:B------:R-:W-:Y:S01]  /*9150*/  LOP3.LUT R4, R11, R4, RZ, 0x3c, !PT ;  /* 0x000000040b047212 */ /* 0x000fe200078e3cff */
[----:B-1----:R-:W-:Y:S06]  /*9160*/  @!P0 BRA `(.L_x_183) ;  /* 0x0000000000d88947 */ /* 0x002fec0003800000 */
.L_x_195:
[----:B------:R-:W-:Y:S01]  /*9170*/  IMAD R3, R3, 0x8, R0 ;  /* 0x0000000803037824 */ /* 0x000fe200078e0200 */
[----:B------:R-:W-:-:S07]  /*9180*/  SHF.L.U32 R0, R4, 0x1f, RZ ;  /* 0x0000001f04007819 */ /* 0x000fce00000006ff */
.L_x_184:
[----:B-1----:R1:W2:Y:S02]  /*9190*/  SYNCS.PHASECHK.TRANS64.TRYWAIT P0, [R3+URZ], R0 ;  /* 0x00000000030075a7 */ /* 0x0022a4000800017f */
[----:B--2---:R-:W-:Y:S05]  /*91a0*/  @!P0 NANOSLEEP.SYNCS 0x989680 ;  /* 0x009896800000895d */ /* 0x004fea0003900000 */
[----:B------:R-:W2:Y:S02]  /*91b0*/  @!P0 SYNCS.PHASECHK.TRANS64 P0, [R3+URZ], R0 ;  /* 0x00000000030085a7 */ /* 0x000ea4000800007f */
[----:B--2---:R-:W-:Y:S05]  /*91c0*/  @!P0 BRA `(.L_x_184) ;  /* 0xfffffffc00f08947 */ /* 0x004fea000383ffff */
.L_x_178:
[----:B------:R-:W-:Y:S05]  /*91d0*/  BSYNC B0 ;  /* 0x0000000000007941 */ /* 0x000fea0003800000 */
.L_x_177:
[----:B------:R-:W-:Y:S05]  /*91e0*/  EXIT ;  /* 0x000000000000794d */ /* 0x000fea0003800000 */
.L_x_21:
[----:B-1----:R1:W2:Y:S02]  /*91f0*/  SYNCS.PHASECHK.TRANS64.TRYWAIT P1, [R3+URZ], R0 ;  /* 0x00000000030075a7 */ /* 0x0022a4000802017f */
[----:B--2---:R-:W-:Y:S05]  /*9200*/  @!P1 NANOSLEEP.SYNCS 0x989680 ;  /* 0x009896800000995d */ /* 0x004fea0003900000 */
[----:B------:R-:W2:Y:S02]  /*9210*/  @!P1 SYNCS.PHASECHK.TRANS64 P1, [R3+URZ], R0 ;  /* 0x00000000030095a7 */ /* 0x000ea4000802007f */
[----:B--2---:R-:W-:Y:S05]  /*9220*/  @!P1 BRA `(.L_x_21) ;  /* 0xfffffffc00f09947 */ /* 0x004fea000383ffff */
[----:B------:R-:W-:Y:S05]  /*9230*/  BRA `(.L_x_20) ;  /* 0xffffff8400747947 */ /* 0x000fea000383ffff */
.L_x_26:
[----:B-1----:R1:W2:Y:S02]  /*9240*/  SYNCS.PHASECHK.TRANS64.TRYWAIT P1, [R5+URZ], R4 ;  /* 0x00000004050075a7 */ /* 0x0022a4000802017f */
[----:B--2---:R-:W-:Y:S05]  /*9250*/  @!P1 NANOSLEEP.SYNCS 0x989680 ;  /* 0x009896800000995d */ /* 0x004fea0003900000 */
[----:B------:R-:W2:Y:S02]  /*9260*/  @!P1 SYNCS.PHASECHK.TRANS64 P1, [R5+URZ], R4 ;  /* 0x00000004050095a7 */ /* 0x000ea4000802007f */
[----:B--2---:R-:W-:Y:S05]  /*9270*/  @!P1 BRA `(.L_x_26) ;  /* 0xfffffffc00f09947 */ /* 0x004fea000383ffff */
[----:B------:R-:W-:Y:S05]  /*9280*/  BRA `(.L_x_25) ;  /* 0xffffff8c00847947 */ /* 0x000fea000383ffff */
.L_x_165:
[----:B------:R-:W-:Y:S01]  /*9290*/  BSSY B1, `(.L_x_185) ;  /* 0x0000006000017945 */ /* 0x000fe20003800000 */
[----:B------:R-:W-:-:S07]  /*92a0*/  IMAD.MOV.U32 R15, RZ, RZ, -0x1 ;  /* 0xffffffffff0f7424 */ /* 0x000fce00078e00ff */
[----:B------:R-:W-:Y:S05]  /*92b0*/  WARPSYNC.COLLECTIVE R15, `(.L_x_186) ;  /* 0x000000000f0c7348 */ /* 0x000fea0003c00000 */
[----:B------:R-:W-:Y:S02]  /*92c0*/  ELECT P6, UR62, PT ;  /* 0x00000000003e782f */ /* 0x000fe400038c0000 */
[----:B------:R-:W-:Y:S01]  /*92d0*/  MOV R14, UR62 ;  /* 0x0000003e000e7c02 */ /* 0x000fe20008000f00 */
[----:B------:R-:W-:Y:S10]  /*92e0*/  ENDCOLLECTIVE ;  /* 0x000000000000791b */ /* 0x000ff40003800000 */
.L_x_186:
[----:B------:R-:W-:Y:S05]  /*92f0*/  BSYNC B1 ;  /* 0x0000000000017941 */ /* 0x000fea0003800000 */
.L_x_185:
[----:B------:R-:W-:Y:S05]  /*9300*/  BRA `(.L_x_187) ;  /* 0xffffffec00e07947 */ /* 0x000fea000383ffff */
.L_x_168:
[----:B0-----:R0:W1:Y:S02]  /*9310*/  SYNCS.PHASECHK.TRANS64.TRYWAIT P0, [R21+URZ+0x28], R12 ;  /* 0x0000280c150075a7 */ /* 0x001064000800017f */
[----:B-1----:R-:W-:Y:S05]  /*9320*/  @!P0 NANOSLEEP.SYNCS 0x989680 ;  /* 0x009896800000895d */ /* 0x002fea0003900000 */
[----:B------:R-:W1:Y:S02]  /*9330*/  @!P0 SYNCS.PHASECHK.TRANS64 P0, [R21+URZ+0x28], R12 ;  /* 0x0000280c150085a7 */ /* 0x000e64000800007f */
[----:B-1----:R-:W-:Y:S05]  /*9340*/  @!P0 BRA `(.L_x_168) ;  /* 0xfffffffc00f08947 */ /* 0x002fea000383ffff */
[----:B------:R-:W-:Y:S05]  /*9350*/  BRA `(.L_x_188) ;  /* 0xfffffff0001c7947 */ /* 0x000fea000383ffff */
.L_x_176:
[----:B------:R-:W-:Y:S01]  /*9360*/  BSSY B0, `(.L_x_189) ;  /* 0x0000006000007945 */ /* 0x000fe20003800000 */
[----:B------:R-:W-:-:S07]  /*9370*/  IMAD.MOV.U32 R15, RZ, RZ, -0x1 ;  /* 0xffffffffff0f7424 */ /* 0x000fce00078e00ff */
[----:B------:R-:W-:Y:S05]  /*9380*/  WARPSYNC.COLLECTIVE R15, `(.L_x_190) ;  /* 0x000000000f0c7348 */ /* 0x000fea0003c00000 */
[----:B------:R-:W-:Y:S02]  /*9390*/  ELECT P6, UR62, PT ;  /* 0x00000000003e782f */ /* 0x000fe400038c0000 */
[----:B------:R-:W-:Y:S01]  /*93a0*/  MOV R14, UR62 ;  /* 0x0000003e000e7c02 */ /* 0x000fe20008000f00 */
[----:B------:R-:W-:Y:S10]  /*93b0*/  ENDCOLLECTIVE ;  /* 0x000000000000791b */ /* 0x000ff40003800000 */
.L_x_190:
[----:B------:R-:W-:Y:S05]  /*93c0*/  BSYNC B0 ;  /* 0x0000000000007941 */ /* 0x000fea0003800000 */
.L_x_189:
[----:B------:R-:W-:Y:S05]  /*93d0*/  BRA `(.L_x_191) ;  /* 0xfffffff800ac7947 */ /* 0x000fea000383ffff */
.L_x_180:
[----:B0-----:R0:W1:Y:S02]  /*93e0*/  SYNCS.PHASECHK.TRANS64.TRYWAIT P0, [R7+URZ], R4 ;  /* 0x00000004070075a7 */ /* 0x001064000800017f */
[----:B-1----:R-:W-:Y:S05]  /*93f0*/  @!P0 NANOSLEEP.SYNCS 0x989680 ;  /* 0x009896800000895d */ /* 0x002fea0003900000 */
[----:B------:R-:W1:Y:S02]  /*9400*/  @!P0 SYNCS.PHASECHK.TRANS64 P0, [R7+URZ], R4 ;  /* 0x00000004070085a7 */ /* 0x000e64000800007f */
[----:B-1----:R-:W-:Y:S05]  /*9410*/  @!P0 BRA `(.L_x_180) ;  /* 0xfffffffc00f08947 */ /* 0x002fea000383ffff */
[----:B------:R-:W-:Y:S05]  /*9420*/  BRA `(.L_x_192) ;  /* 0xfffffff800ec7947 */ /* 0x000fea000383ffff */
.L_x_181:
[----:B0-----:R0:W1:Y:S02]  /*9430*/  SYNCS.PHASECHK.TRANS64.TRYWAIT P0, [R8+URZ], R5 ;  /* 0x00000005080075a7 */ /* 0x001064000800017f */
[----:B-1----:R-:W-:Y:S05]  /*9440*/  @!P0 NANOSLEEP.SYNCS 0x989680 ;  /* 0x009896800000895d */ /* 0x002fea0003900000 */
[----:B------:R-:W1:Y:S02]  /*9450*/  @!P0 SYNCS.PHASECHK.TRANS64 P0, [R8+URZ], R5 ;  /* 0x00000005080085a7 */ /* 0x000e64000800007f */
[----:B-1----:R-:W-:Y:S05]  /*9460*/  @!P0 BRA `(.L_x_181) ;  /* 0xfffffffc00f08947 */ /* 0x002fea000383ffff */
[----:B------:R-:W-:Y:S05]  /*9470*/  BRA `(.L_x_193) ;  /* 0xfffffff800fc7947 */ /* 0x000fea000383ffff */
.L_x_182:
[----:B0-----:R0:W1:Y:S02]  /*9480*/  SYNCS.PHASECHK.TRANS64.TRYWAIT P0, [R9+URZ], R4 ;  /* 0x00000004090075a7 */ /* 0x001064000800017f */
[----:B-1----:R-:W-:Y:S05]  /*9490*/  @!P0 NANOSLEEP.SYNCS 0x989680 ;  /* 0x009896800000895d */ /* 0x002fea0003900000 */
[----:B------:R-:W1:Y:S02]  /*94a0*/  @!P0 SYNCS.PHASECHK.TRANS64 P0, [R9+URZ], R4 ;  /* 0x00000004090085a7 */ /* 0x000e64000800007f */
[----:B-1----:R-:W-:Y:S05]  /*94b0*/  @!P0 BRA `(.L_x_182) ;  /* 0xfffffffc00f08947 */ /* 0x002fea000383ffff */
[----:B------:R-:W-:Y:S05]  /*94c0*/  BRA `(.L_x_194) ;  /* 0xfffffffc000c7947 */ /* 0x000fea000383ffff */
.L_x_183:
[----:B0-----:R0:W1:Y:S02]  /*94d0*/  SYNCS.PHASECHK.TRANS64.TRYWAIT P0, [R6+URZ], R5 ;  /* 0x00000005060075a7 */ /* 0x001064000800017f */
[----:B-1----:R-:W-:Y:S05]  /*94e0*/  @!P0 NANOSLEEP.SYNCS 0x989680 ;  /* 0x009896800000895d */ /* 0x002fea0003900000 */
[----:B------:R-:W1:Y:S02]  /*94f0*/  @!P0 SYNCS.PHASECHK.TRANS64 P0, [R6+URZ], R5 ;  /* 0x00000005060085a7 */ /* 0x000e64000800007f */
[----:B-1----:R-:W-:Y:S05]  /*9500*/  @!P0 BRA `(.L_x_183) ;  /* 0xfffffffc00f08947 */ /* 0x002fea000383ffff */
[----:B------:R-:W-:Y:S05]  /*9510*/  BRA `(.L_x_195) ;  /* 0xfffffffc00147947 */ /* 0x000fea000383ffff */
.L_x_196:
[----:B------:R-:W-:-:S00]  /*9520*/  BRA `(.L_x_196) ;  /* 0xfffffffc00fc7947 */ /* 0x000fc0000383ffff */
[----:B------:R-:W-:-:S00]  /*9530*/  NOP ;  /* 0x0000000000007918 */ /* 0x000fc00000000000 */
        /* <DEDUP_REMOVED lines=12> */
.L_x_197:


//--------------------- .nv.global.init           --------------------------
	.section	.nv.global.init,"aw",@progbits
.nv.global.init:
	.type		$str$22,@object
	.size		$str$22,($str$23 - $str$22)
$str$22:
        /*0000*/ 	.byte	0x6b, 0x5f, 0x74, 0x69, 0x6c, 0x65, 0x5f, 0x63, 0x6f, 0x75, 0x6e, 0x74, 0x20, 0x3e, 0x3d, 0x20
        /*0010*/ 	.byte	0x31, 0x00
	.type		$str$23,@object
	.size		$str$23,(__unnamed_1 - $str$23)
$str$23:
        /*0012*/ 	.byte	0x2f, 0x74, 0x6d, 0x70, 0x2f, 0x63, 0x75, 0x74, 0x6c, 0x61, 0x73, 0x73, 0x5f, 0x73, 0x77, 0x65
        /*0022*/ 	.byte	0x65, 0x70, 0x5f, 0x73, 0x72, 0x63, 0x2f, 0x69, 0x6e, 0x63, 0x6c, 0x75, 0x64, 0x65, 0x2f, 0x63
        /*0032*/ 	.byte	0x75, 0x74, 0x6c, 0x61, 0x73, 0x73, 0x2f, 0x67, 0x65, 0x6d, 0x6d, 0x2f, 0x63, 0x6f, 0x6c, 0x6c
        /*0042*/ 	.byte	0x65, 0x63, 0x74, 0x69, 0x76, 0x65, 0x2f, 0x73, 0x6d, 0x39, 0x30, 0x5f, 0x6d, 0x6d, 0x61, 0x5f
        /*0052*/ 	.byte	0x74, 0x6d, 0x61, 0x5f, 0x67, 0x6d, 0x6d, 0x61, 0x5f, 0x73, 0x73, 0x5f, 0x77, 0x61, 0x72, 0x70
        /*0062*/ 	.byte	0x73, 0x70, 0x65, 0x63, 0x69, 0x61, 0x6c, 0x69, 0x7a, 0x65, 0x64, 0x2e, 0x68, 0x70, 0x70, 0x00
	.type		__unnamed_1,@object
	.size		__unnamed_1,(.L_0 - __unnamed_1)
__unnamed_1:
        /*0072*/ 	.byte	0x76, 0x6f, 0x69, 0x64, 0x20, 0x63, 0x75, 0x74, 0x6c, 0x61, 0x73, 0x73, 0x3a, 0x3a, 0x67, 0x65
        /* <DEDUP_REMOVED lines=178> */
        /*0ba2*/ 	.byte	0x00
.L_0:


//--------------------- .nv.shared._ZN7cutlass13device_kernelINS_4gemm6kernel13GemmUniversalIN4cute5tupleIJiiiiEEENS1_10collective13CollectiveMmaINS1_34MainloopSm90TmaGmmaWarpSpecializedILi5ENS5_IJNS4_1CILi2EEESB_NSA_ILi1EEEEEENS1_35KernelTmaWarpSpecializedCooperativeEEENS5_IJNSA_ILi256EEENSA_ILi64EEESH_EEENS_10tfloat32_tENS5_IJlSC_lEEESJ_SK_NS4_8TiledMMAINS4_8MMA_AtomIJNS4_4SM904GMMA29MMA_64x64x8_F32TF32TF32_SS_TNILNSO_7ScaleInE1ELSQ_1EEEEEENS4_6LayoutINS5_IJSB_SC_SC_EEENS5_IJSC_NSA_ILi0EEESV_EEEEENS5_IJNS4_10UnderscoreESY_SY_EEEEENS4_23SM90_TMA_LOAD_MULTICASTENS4_14ComposedLayoutINS4_7SwizzleILi3ELi4ELi3EEENS4_18smem_ptr_flag_bitsILi32EEENST_INS5_IJNSA_ILi8EEENSA_ILi32EEEEEENS5_IJS18_SC_EEEEEEEvNS4_8identityES11_S1C_vS1D_EENS_8epilogue10collective6detail29Sm90TmaWarpSpecializedAdapterINS1G_15DefaultEpilogueISJ_SK_SK_NS1F_6thread17LinearCombinationISJ_Li1EffLNS1K_9ScaleType4KindE0ELNS_15FloatRoundStyleE2ESJ_EENS1_15EpilogueDefaultEEEEEvvEEEEvNT_6ParamsE --------------------------
	.section	.nv.shared._ZN7cutlass13device_kernelINS_4gemm6kernel13GemmUniversalIN4cute5tupleIJiiiiEEENS1_10collective13CollectiveMmaINS1_34MainloopSm90TmaGmmaWarpSpecializedILi5ENS5_IJNS4_1CILi2EEESB_NSA_ILi1EEEEEENS1_35KernelTmaWarpSpecializedCooperativeEEENS5_IJNSA_ILi256EEENSA_ILi64EEESH_EEENS_10tfloat32_tENS5_IJlSC_lEEESJ_SK_NS4_8TiledMMAINS4_8MMA_AtomIJNS4_4SM904GMMA29MMA_64x64x8_F32TF32TF32_SS_TNILNSO_7ScaleInE1ELSQ_1EEEEEENS4_6LayoutINS5_IJSB_SC_SC_EEENS5_IJSC_NSA_ILi0EEESV_EEEEENS5_IJNS4_10UnderscoreESY_SY_EEEEENS4_23SM90_TMA_LOAD_MULTICASTENS4_14ComposedLayoutINS4_7SwizzleILi3ELi4ELi3EEENS4_18smem_ptr_flag_bitsILi32EEENST_INS5_IJNSA_ILi8EEENSA_ILi32EEEEEENS5_IJS18_SC_EEEEEEEvNS4_8identityES11_S1C_vS1D_EENS_8epilogue10collective6detail29Sm90TmaWarpSpecializedAdapterINS1G_15DefaultEpilogueISJ_SK_SK_NS1F_6thread17LinearCombinationISJ_Li1EffLNS1K_9ScaleType4KindE0ELNS_15FloatRoundStyleE2ESJ_EENS1_15EpilogueDefaultEEEEEvvEEEEvNT_6ParamsE,"aw",@nobits
	.sectionflags	@""
	.align	16
	.zero		1024


//--------------------- .nv.shared.reserved.0     --------------------------
	.section	.nv.shared.reserved.0,"aw",@nobits
	.weak		__nv_reservedSMEM_offset_0_alias
	.size		__nv_reservedSMEM_offset_0_alias, 0, 0
	.other		__nv_reservedSMEM_offset_0_alias,@"STO_CUDA_RESERVED_SHARED STV_DEFAULT"
__nv_reservedSMEM_offset_0_alias:
	.zero		0


//--------------------- .nv.global                --------------------------
	.section	.nv.global,"aw",@nobits
.nv.global:
	.type		_ZN39_INTERNAL_6914a577_4_k_cu_0fa1f5d3_70544cute1_E,@object
	.size		_ZN39_INTERNAL_6914a577_4_k_cu_0fa1f5d3_70544cute1_E,(_ZN39_INTERNAL_6914a577_4_k_cu_0fa1f5d3_70544cuda3std3__45__cpo6cbeginE - _ZN39_INTERNAL_6914a577_4_k_cu_0fa1f5d3_70544cute1_E)
_ZN39_INTERNAL_6914a577_4_k_cu_0fa1f5d3_70544cute1_E:
	.zero		1
	.type		_ZN39_INTERNAL_6914a577_4_k_cu_0fa1f5d3_70544cuda3std3__45__cpo6cbeginE,@object
	.size		_ZN39_INTERNAL_6914a577_4_k_cu_0fa1f5d3_70544cuda3std3__45__cpo6cbeginE,(_ZN39_INTERNAL_6914a577_4_k_cu_0fa1f5d3_70544cuda3std3__48in_placeE - _ZN39_INTERNAL_6914a577_4_k_cu_0fa1f5d3_70544cuda3std3__45__cpo6cbeginE)
_ZN39_INTERNAL_6914a577_4_k_cu_0fa1f5d3_70544cuda3std3__45__cpo6cbeginE:
	.zero		1
	.type		_ZN39_INTERNAL_6914a577_4_k_cu_0fa1f5d3_70544cuda3std3__48in_placeE,@object
	.size		_ZN39_INTERNAL_6914a577_4_k_cu_0fa1f5d3_70544cuda3std3__48in_placeE,(_ZN39_INTERNAL_6914a577_4_k_cu_0fa1f5d3_70544cuda3std6ranges3__45__cpo9iter_moveE - _ZN39_INTERNAL_6914a577_4_k_cu_0fa1f5d3_70544cuda3std3__48in_placeE)
_ZN39_INTERNAL_6914a577_4_k_cu_0fa1f5d3_70544cuda3std3__48in_placeE:
	.zero		1
	.type		_ZN39_INTERNAL_6914a577_4_k_cu_0fa1f5d3_70544cuda3std6ranges3__45__cpo9iter_moveE,@object
	.size		_ZN39_INTERNAL_6914a577_4_k_cu_0fa1f5d3_70544cuda3std6ranges3__45__cpo9iter_moveE,(_ZN39_INTERNAL_6914a577_4_k_cu_0fa1f5d3_70544cuda3std3__45__cpo5beginE - _ZN39_INTERNAL_6914a577_4_k_cu_0fa1f5d3_70544cuda3std6ranges3__45__cpo9iter_moveE)
_ZN39_INTERNAL_6914a577_4_k_cu_0fa1f5d3_70544cuda3std6ranges3__45__cpo9iter_moveE:
	.zero		1
	.type		_ZN39_INTERNAL_6914a577_4_k_cu_0fa1f5d3_70544cuda3std3__45__cpo5beginE,@object
	.size		_ZN39_INTERNAL_6914a577_4_k_cu_0fa1f5d3_70544cuda3std3__45__cpo5beginE,(_ZN39_INTERNAL_6914a577_4_k_cu_0fa1f5d3_70544cuda3std3__441_GLOBAL__N__6914a577_4_k_cu_0fa1f5d3_70546ignoreE - _ZN39_INTERNAL_6914a577_4_k_cu_0fa1f5d3_70544cuda3std3__45__cpo5beginE)
_ZN39_INTERNAL_6914a577_4_k_cu_0fa1f5d3_70544cuda3std3__45__cpo5beginE:
	.zero		1
	.type		_ZN39_INTERNAL_6914a577_4_k_cu_0fa1f5d3_70544cuda3std3__441_GLOBAL__N__6914a577_4_k_cu_0fa1f5d3_70546ignoreE,@object
	.size		_ZN39_INTERNAL_6914a577_4_k_cu_0fa1f5d3_70544cuda3std3__441_GLOBAL__N__6914a577_4_k_cu_0fa1f5d3_70546ignoreE,(_ZN39_INTERNAL_6914a577_4_k_cu_0fa1f5d3_70544cute7productE - _ZN39_INTERNAL_6914a577_4_k_cu_0fa1f5d3_70544cuda3std3__441_GLOBAL__N__6914a577_4_k_cu_0fa1f5d3_70546ignoreE)
_ZN39_INTERNAL_6914a577_4_k_cu_0fa1f5d3_70544cuda3std3__441_GLOBAL__N__6914a577_4_k_cu_0fa1f5d3_70546ignoreE:
	.zero		1
	.type		_ZN39_INTERNAL_6914a577_4_k_cu_0fa1f5d3_70544cute7productE,@object
	.size		_ZN39_INTERNAL_6914a577_4_k_cu_0fa1f5d3_70544cute7productE,(_ZN39_INTERNAL_6914a577_4_k_cu_0fa1f5d3_70544cuda3std3__45__cpo3endE - _ZN39_INTERNAL_6914a577_4_k_cu_0fa1f5d3_70544cute7productE)
_ZN39_INTERNAL_6914a577_4_k_cu_0fa1f5d3_70544cute7productE:
	.zero		1
	.type		_ZN39_INTERNAL_6914a577_4_k_cu_0fa1f5d3_70544cuda3std3__45__cpo3endE,@object
	.size		_ZN39_INTERNAL_6914a577_4_k_cu_0fa1f5d3_70544cuda3std3__45__cpo3endE,(_ZN39_INTERNAL_6914a577_4_k_cu_0fa1f5d3_70544cuda3std3__419piecewise_constructE - _ZN39_INTERNAL_6914a577_4_k_cu_0fa1f5d3_70544cuda3std3__45__cpo3endE)
_ZN39_INTERNAL_6914a577_4_k_cu_0fa1f5d3_70544cuda3std3__45__cpo3endE:
	.zero		1
	.type		_ZN39_INTERNAL_6914a577_4_k_cu_0fa1f5d3_70544cuda3std3__419piecewise_constructE,@object
	.size		_ZN39_INTERNAL_6914a577_4_k_cu_0fa1f5d3_70544cuda3std3__419piecewise_constructE,(_ZN39_INTERNAL_6914a577_4_k_cu_0fa1f5d3_70544cuda3std3__45__cpo4cendE - _ZN39_INTERNAL_6914a577_4_k_cu_0fa1f5d3_70544cuda3std3__419piecewise_constructE)
_ZN39_INTERNAL_6914a577_4_k_cu_0fa1f5d3_70544cuda3std3__419piecewise_constructE:
	.zero		1
	.type		_ZN39_INTERNAL_6914a577_4_k_cu_0fa1f5d3_70544cuda3std3__45__cpo4cendE,@object
	.size		_ZN39_INTERNAL_6914a577_4_k_cu_0fa1f5d3_70544cuda3std3__45__cpo4cendE,(_ZN39_INTERNAL_6914a577_4_k_cu_0fa1f5d3_70544cuda3std6ranges3__45__cpo4swapE - _ZN39_INTERNAL_6914a577_4_k_cu_0fa1f5d3_70544cuda3std3__45__cpo4cendE)
_ZN39_INTERNAL_6914a577_4_k_cu_0fa1f5d3_70544cuda3std3__45__cpo4cendE:
	.zero		1
	.type		_ZN39_INTERNAL_6914a577_4_k_cu_0fa1f5d3_70544cuda3std6ranges3__45__cpo4swapE,@object
	.size		_ZN39_INTERNAL_6914a577_4_k_cu_0fa1f5d3_70544cuda3std6ranges3__45__cpo4swapE,(.L_8 - _ZN39_INTERNAL_6914a577_4_k_cu_0fa1f5d3_70544cuda3std6ranges3__45__cpo4swapE)
_ZN39_INTERNAL_6914a577_4_k_cu_0fa1f5d3_70544cuda3std6ranges3__45__cpo4swapE:
	.zero		1
.L_8:


//--------------------- .nv.constant0._ZN7cutlass13device_kernelINS_4gemm6kernel13GemmUniversalIN4cute5tupleIJiiiiEEENS1_10collective13CollectiveMmaINS1_34MainloopSm90TmaGmmaWarpSpecializedILi5ENS5_IJNS4_1CILi2EEESB_NSA_ILi1EEEEEENS1_35KernelTmaWarpSpecializedCooperativeEEENS5_IJNSA_ILi256EEENSA_ILi64EEESH_EEENS_10tfloat32_tENS5_IJlSC_lEEESJ_SK_NS4_8TiledMMAINS4_8MMA_AtomIJNS4_4SM904GMMA29MMA_64x64x8_F32TF32TF32_SS_TNILNSO_7ScaleInE1ELSQ_1EEEEEENS4_6LayoutINS5_IJSB_SC_SC_EEENS5_IJSC_NSA_ILi0EEESV_EEEEENS5_IJNS4_10UnderscoreESY_SY_EEEEENS4_23SM90_TMA_LOAD_MULTICASTENS4_14ComposedLayoutINS4_7SwizzleILi3ELi4ELi3EEENS4_18smem_ptr_flag_bitsILi32EEENST_INS5_IJNSA_ILi8EEENSA_ILi32EEEEEENS5_IJS18_SC_EEEEEEEvNS4_8identityES11_S1C_vS1D_EENS_8epilogue10collective6detail29Sm90TmaWarpSpecializedAdapterINS1G_15DefaultEpilogueISJ_SK_SK_NS1F_6thread17LinearCombinationISJ_Li1EffLNS1K_9ScaleType4KindE0ELNS_15FloatRoundStyleE2ESJ_EENS1_15EpilogueDefaultEEEEEvvEEEEvNT_6ParamsE --------------------------
	.section	.nv.constant0._ZN7cutlass13device_kernelINS_4gemm6kernel13GemmUniversalIN4cute5tupleIJiiiiEEENS1_10collective13CollectiveMmaINS1_34MainloopSm90TmaGmmaWarpSpecializedILi5ENS5_IJNS4_1CILi2EEESB_NSA_ILi1EEEEEENS1_35KernelTmaWarpSpecializedCooperativeEEENS5_IJNSA_ILi256EEENSA_ILi64EEESH_EEENS_10tfloat32_tENS5_IJlSC_lEEESJ_SK_NS4_8TiledMMAINS4_8MMA_AtomIJNS4_4SM904GMMA29MMA_64x64x8_F32TF32TF32_SS_TNILNSO_7ScaleInE1ELSQ_1EEEEEENS4_6LayoutINS5_IJSB_SC_SC_EEENS5_IJSC_NSA_ILi0EEESV_EEEEENS5_IJNS4_10UnderscoreESY_SY_EEEEENS4_23SM90_TMA_LOAD_MULTICASTENS4_14ComposedLayoutINS4_7SwizzleILi3ELi4ELi3EEENS4_18smem_ptr_flag_bitsILi32EEENST_INS5_IJNSA_ILi8EEENSA_ILi32EEEEEENS5_IJS18_SC_EEEEEEEvNS4_8identityES11_S1C_vS1D_EENS_8epilogue10collective6detail29Sm90TmaWarpSpecializedAdapterINS1G_15DefaultEpilogueISJ_SK_SK_NS1F_6thread17LinearCombinationISJ_Li1EffLNS1K_9ScaleType4KindE0ELNS_15FloatRoundStyleE2ESJ_EENS1_15EpilogueDefaultEEEEEvvEEEEvNT_6ParamsE,"a",@progbits
	.sectionflags	@""
	.align	4
.nv.constant0._ZN7cutlass13device_kernelINS_4gemm6kernel13GemmUniversalIN4cute5tupleIJiiiiEEENS1_10collective13CollectiveMmaINS1_34MainloopSm90TmaGmmaWarpSpecializedILi5ENS5_IJNS4_1CILi2EEESB_NSA_ILi1EEEEEENS1_35KernelTmaWarpSpecializedCooperativeEEENS5_IJNSA_ILi256EEENSA_ILi64EEESH_EEENS_10tfloat32_tENS5_IJlSC_lEEESJ_SK_NS4_8TiledMMAINS4_8MMA_AtomIJNS4_4SM904GMMA29MMA_64x64x8_F32TF32TF32_SS_TNILNSO_7ScaleInE1ELSQ_1EEEEEENS4_6LayoutINS5_IJSB_SC_SC_EEENS5_IJSC_NSA_ILi0EEESV_EEEEENS5_IJNS4_10UnderscoreESY_SY_EEEEENS4_23SM90_TMA_LOAD_MULTICASTENS4_14ComposedLayoutINS4_7SwizzleILi3ELi4ELi3EEENS4_18smem_ptr_flag_bitsILi32EEENST_INS5_IJNSA_ILi8EEENSA_ILi32EEEEEENS5_IJS18_SC_EEEEEEEvNS4_8identityES11_S1C_vS1D_EENS_8epilogue10collective6detail29Sm90TmaWarpSpecializedAdapterINS1G_15DefaultEpilogueISJ_SK_SK_NS1F_6thread17LinearCombinationISJ_Li1EffLNS1K_9ScaleType4KindE0ELNS_15FloatRoundStyleE2ESJ_EENS1_15EpilogueDefaultEEEEEvvEEEEvNT_6ParamsE:
	.zero		1664


//--------------------- SYMBOLS --------------------------

	.type		.nv.reservedSmem.offset0,@object
	.size		.nv.reservedSmem.offset0,0x4
	.type		__assertfail,@function
